//
// Generated by NVIDIA NVVM Compiler
//
// Compiler Build ID: CL-36424714
// Cuda compilation tools, release 13.0, V13.0.88
// Based on NVVM 20.0.0
//

.version 9.0
.target sm_100
.address_size 64

	// .globl	radon_kernel
.global .align 4 .b8 __cudart_i2opi_f[24] = {65, 144, 67, 60, 153, 149, 98, 219, 192, 221, 52, 245, 209, 87, 39, 252, 41, 21, 68, 78, 110, 131, 249, 162};

.visible .entry radon_kernel(
	.param .u64 .ptr .align 1 radon_kernel_param_0,
	.param .u64 .ptr .align 1 radon_kernel_param_1,
	.param .u32 radon_kernel_param_2,
	.param .u32 radon_kernel_param_3,
	.param .u32 radon_kernel_param_4,
	.param .u32 radon_kernel_param_5,
	.param .f32 radon_kernel_param_6
)
{
	.local .align 4 .b8 	__local_depot0[28];
	.reg .b64 	%SP;
	.reg .b64 	%SPL;
	.reg .pred 	%p<48>;
	.reg .b32 	%r<155>;
	.reg .b32 	%f<170>;
	.reg .b64 	%rd<59>;
	.reg .b64 	%fd<12>;

	mov.u64 	%SPL, __local_depot0;
	ld.param.u64 	%rd17, [radon_kernel_param_0];
	ld.param.u64 	%rd18, [radon_kernel_param_1];
	ld.param.u32 	%r56, [radon_kernel_param_2];
	ld.param.u32 	%r57, [radon_kernel_param_3];
	ld.param.u32 	%r59, [radon_kernel_param_4];
	ld.param.u32 	%r60, [radon_kernel_param_5];
	ld.param.f32 	%f34, [radon_kernel_param_6];
	cvta.to.global.u64 	%rd1, %rd18;
	add.u64 	%rd2, %SPL, 0;
	mov.u32 	%r61, %tid.x;
	mov.u32 	%r62, %ctaid.x;
	mov.u32 	%r63, %ntid.x;
	mad.lo.s32 	%r1, %r62, %r63, %r61;
	mov.u32 	%r64, %tid.y;
	mov.u32 	%r65, %ctaid.y;
	mov.u32 	%r66, %ntid.y;
	mad.lo.s32 	%r67, %r65, %r66, %r64;
	mov.u32 	%r68, %tid.z;
	mov.u32 	%r69, %ctaid.z;
	mov.u32 	%r70, %ntid.z;
	mad.lo.s32 	%r3, %r69, %r70, %r68;
	setp.ge.s32 	%p1, %r1, %r57;
	setp.ge.s32 	%p2, %r67, %r59;
	or.pred  	%p3, %p1, %p2;
	setp.ge.s32 	%p4, %r3, %r60;
	or.pred  	%p5, %p3, %p4;
	@%p5 bra 	$L__BB0_40;
	cvt.f64.f32 	%fd1, %f34;
	add.f64 	%fd2, %fd1, %fd1;
	add.s32 	%r71, %r57, -1;
	cvt.rn.f64.s32 	%fd3, %r71;
	div.rn.f64 	%fd4, %fd2, %fd3;
	cvt.rn.f32.f64 	%f1, %fd4;
	add.s32 	%r72, %r59, -1;
	cvt.rn.f64.u32 	%fd5, %r72;
	mov.f64 	%fd6, 0d400921FB54442D18;
	div.rn.f64 	%fd7, %fd6, %fd5;
	cvt.rn.f32.f64 	%f35, %fd7;
	cvt.rn.f32.u32 	%f36, %r67;
	mul.f32 	%f2, %f36, %f35;
	mul.f32 	%f37, %f2, 0f3F22F983;
	cvt.rni.s32.f32 	%r151, %f37;
	cvt.rn.f32.s32 	%f38, %r151;
	fma.rn.f32 	%f39, %f38, 0fBFC90FDA, %f2;
	fma.rn.f32 	%f40, %f38, 0fB3A22168, %f39;
	fma.rn.f32 	%f157, %f38, 0fA7C234C5, %f40;
	abs.f32 	%f4, %f2;
	setp.ltu.f32 	%p6, %f4, 0f47CE4780;
	mov.u32 	%r147, %r151;
	mov.f32 	%f156, %f157;
	@%p6 bra 	$L__BB0_9;
	setp.neu.f32 	%p7, %f4, 0f7F800000;
	@%p7 bra 	$L__BB0_4;
	mov.f32 	%f43, 0f00000000;
	mul.rn.f32 	%f156, %f2, %f43;
	mov.b32 	%r147, 0;
	bra.uni 	$L__BB0_9;
$L__BB0_4:
	mov.b32 	%r5, %f2;
	shl.b32 	%r74, %r5, 8;
	or.b32  	%r6, %r74, -2147483648;
	mov.b64 	%rd55, 0;
	mov.b32 	%r144, 0;
	mov.u64 	%rd53, __cudart_i2opi_f;
	mov.u64 	%rd54, %rd2;
$L__BB0_5:
	.pragma "nounroll";
	ld.global.nc.u32 	%r75, [%rd53];
	mad.wide.u32 	%rd22, %r75, %r6, %rd55;
	shr.u64 	%rd55, %rd22, 32;
	st.local.u32 	[%rd54], %rd22;
	add.s32 	%r144, %r144, 1;
	add.s64 	%rd54, %rd54, 4;
	add.s64 	%rd53, %rd53, 4;
	setp.ne.s32 	%p8, %r144, 6;
	@%p8 bra 	$L__BB0_5;
	shr.u32 	%r76, %r5, 23;
	st.local.u32 	[%rd2+24], %rd55;
	and.b32  	%r9, %r76, 31;
	and.b32  	%r77, %r76, 224;
	add.s32 	%r78, %r77, -128;
	shr.u32 	%r79, %r78, 5;
	mul.wide.u32 	%rd23, %r79, 4;
	sub.s64 	%rd9, %rd2, %rd23;
	ld.local.u32 	%r145, [%rd9+24];
	ld.local.u32 	%r146, [%rd9+20];
	setp.eq.s32 	%p9, %r9, 0;
	@%p9 bra 	$L__BB0_8;
	shf.l.wrap.b32 	%r145, %r146, %r145, %r9;
	ld.local.u32 	%r80, [%rd9+16];
	shf.l.wrap.b32 	%r146, %r80, %r146, %r9;
$L__BB0_8:
	shr.u32 	%r81, %r145, 30;
	shf.l.wrap.b32 	%r82, %r146, %r145, 2;
	shl.b32 	%r83, %r146, 2;
	shr.u32 	%r84, %r82, 31;
	add.s32 	%r147, %r84, %r81;
	shr.s32 	%r85, %r82, 31;
	xor.b32  	%r86, %r85, %r82;
	xor.b32  	%r87, %r85, %r83;
	cvt.u64.u32 	%rd24, %r86;
	shl.b64 	%rd25, %rd24, 32;
	cvt.u64.u32 	%rd26, %r87;
	or.b64  	%rd27, %rd25, %rd26;
	cvt.rn.f64.s64 	%fd8, %rd27;
	mul.f64 	%fd9, %fd8, 0d3BF921FB54442D19;
	cvt.rn.f32.f64 	%f41, %fd9;
	neg.f32 	%f42, %f41;
	setp.lt.s32 	%p10, %r82, 0;
	selp.f32 	%f156, %f42, %f41, %p10;
$L__BB0_9:
	setp.ltu.f32 	%p11, %f4, 0f47CE4780;
	add.s32 	%r89, %r147, 1;
	mul.rn.f32 	%f44, %f156, %f156;
	and.b32  	%r90, %r147, 1;
	setp.eq.b32 	%p12, %r90, 1;
	selp.f32 	%f45, %f156, 0f3F800000, %p12;
	fma.rn.f32 	%f46, %f44, %f45, 0f00000000;
	fma.rn.f32 	%f47, %f44, 0f37CBAC00, 0fBAB607ED;
	selp.f32 	%f48, 0fB94D4153, %f47, %p12;
	selp.f32 	%f49, 0f3C0885E4, 0f3D2AAABB, %p12;
	fma.rn.f32 	%f50, %f48, %f44, %f49;
	selp.f32 	%f51, 0fBE2AAAA8, 0fBEFFFFFF, %p12;
	fma.rn.f32 	%f52, %f50, %f44, %f51;
	fma.rn.f32 	%f53, %f52, %f46, %f45;
	and.b32  	%r91, %r89, 2;
	setp.eq.s32 	%p13, %r91, 0;
	mov.f32 	%f54, 0f00000000;
	sub.f32 	%f55, %f54, %f53;
	selp.f32 	%f8, %f53, %f55, %p13;
	@%p11 bra 	$L__BB0_17;
	setp.neu.f32 	%p14, %f4, 0f7F800000;
	@%p14 bra 	$L__BB0_12;
	mov.f32 	%f58, 0f00000000;
	mul.rn.f32 	%f157, %f2, %f58;
	mov.b32 	%r151, 0;
	bra.uni 	$L__BB0_17;
$L__BB0_12:
	mov.b32 	%r18, %f2;
	shl.b32 	%r93, %r18, 8;
	or.b32  	%r19, %r93, -2147483648;
	mov.b64 	%rd58, 0;
	mov.b32 	%r148, 0;
	mov.u64 	%rd56, __cudart_i2opi_f;
	mov.u64 	%rd57, %rd2;
$L__BB0_13:
	.pragma "nounroll";
	ld.global.nc.u32 	%r94, [%rd56];
	mad.wide.u32 	%rd30, %r94, %r19, %rd58;
	shr.u64 	%rd58, %rd30, 32;
	st.local.u32 	[%rd57], %rd30;
	add.s32 	%r148, %r148, 1;
	add.s64 	%rd57, %rd57, 4;
	add.s64 	%rd56, %rd56, 4;
	setp.ne.s32 	%p15, %r148, 6;
	@%p15 bra 	$L__BB0_13;
	shr.u32 	%r95, %r18, 23;
	st.local.u32 	[%rd2+24], %rd58;
	and.b32  	%r22, %r95, 31;
	and.b32  	%r96, %r95, 224;
	add.s32 	%r97, %r96, -128;
	shr.u32 	%r98, %r97, 5;
	mul.wide.u32 	%rd31, %r98, 4;
	sub.s64 	%rd16, %rd2, %rd31;
	ld.local.u32 	%r149, [%rd16+24];
	ld.local.u32 	%r150, [%rd16+20];
	setp.eq.s32 	%p16, %r22, 0;
	@%p16 bra 	$L__BB0_16;
	shf.l.wrap.b32 	%r149, %r150, %r149, %r22;
	ld.local.u32 	%r99, [%rd16+16];
	shf.l.wrap.b32 	%r150, %r99, %r150, %r22;
$L__BB0_16:
	shr.u32 	%r100, %r149, 30;
	shf.l.wrap.b32 	%r101, %r150, %r149, 2;
	shl.b32 	%r102, %r150, 2;
	shr.u32 	%r103, %r101, 31;
	add.s32 	%r151, %r103, %r100;
	shr.s32 	%r104, %r101, 31;
	xor.b32  	%r105, %r104, %r101;
	xor.b32  	%r106, %r104, %r102;
	cvt.u64.u32 	%rd32, %r105;
	shl.b64 	%rd33, %rd32, 32;
	cvt.u64.u32 	%rd34, %r106;
	or.b64  	%rd35, %rd33, %rd34;
	cvt.rn.f64.s64 	%fd10, %rd35;
	mul.f64 	%fd11, %fd10, 0d3BF921FB54442D19;
	cvt.rn.f32.f64 	%f56, %fd11;
	neg.f32 	%f57, %f56;
	setp.lt.s32 	%p17, %r101, 0;
	selp.f32 	%f157, %f57, %f56, %p17;
$L__BB0_17:
	mul.rn.f32 	%f60, %f157, %f157;
	and.b32  	%r108, %r151, 1;
	setp.eq.b32 	%p18, %r108, 1;
	selp.f32 	%f61, 0f3F800000, %f157, %p18;
	fma.rn.f32 	%f62, %f60, %f61, 0f00000000;
	fma.rn.f32 	%f63, %f60, 0f37CBAC00, 0fBAB607ED;
	selp.f32 	%f64, %f63, 0fB94D4153, %p18;
	selp.f32 	%f65, 0f3D2AAABB, 0f3C0885E4, %p18;
	fma.rn.f32 	%f66, %f64, %f60, %f65;
	selp.f32 	%f67, 0fBEFFFFFF, 0fBE2AAAA8, %p18;
	fma.rn.f32 	%f68, %f66, %f60, %f67;
	fma.rn.f32 	%f69, %f68, %f62, %f61;
	and.b32  	%r109, %r151, 2;
	setp.eq.s32 	%p19, %r109, 0;
	mov.f32 	%f159, 0f00000000;
	sub.f32 	%f70, %f159, %f69;
	selp.f32 	%f12, %f69, %f70, %p19;
	setp.lt.s32 	%p20, %r57, 1;
	@%p20 bra 	$L__BB0_39;
	cvt.rn.f32.s32 	%f73, %r1;
	mul.f32 	%f74, %f73, %f1;
	sub.f32 	%f75, %f74, %f34;
	mul.f32 	%f13, %f75, %f8;
	mul.f32 	%f14, %f75, %f12;
	mul.lo.s32 	%r31, %r56, %r3;
	and.b32  	%r32, %r57, 3;
	setp.lt.u32 	%p21, %r57, 4;
	mov.b32 	%r154, 0;
	mov.f32 	%f159, 0f00000000;
	@%p21 bra 	$L__BB0_29;
	and.b32  	%r154, %r57, 2147483644;
	mov.b32 	%r152, 0;
	mov.f32 	%f159, 0f00000000;
$L__BB0_20:
	.pragma "nounroll";
	cvt.rn.f32.u32 	%f77, %r152;
	mul.f32 	%f78, %f1, %f77;
	sub.f32 	%f79, %f78, %f34;
	mul.f32 	%f80, %f12, %f79;
	sub.f32 	%f81, %f13, %f80;
	fma.rn.f32 	%f82, %f8, %f79, %f14;
	add.f32 	%f83, %f81, 0f3F800000;
	div.rn.f32 	%f84, %f83, %f1;
	cvt.rzi.s32.f32 	%r35, %f84;
	add.f32 	%f85, %f82, 0f3F800000;
	div.rn.f32 	%f86, %f85, %f1;
	cvt.rzi.s32.f32 	%r36, %f86;
	or.b32  	%r112, %r36, %r35;
	setp.lt.s32 	%p22, %r112, 0;
	max.s32 	%r113, %r35, %r36;
	setp.ge.s32 	%p23, %r113, %r56;
	or.pred  	%p24, %p23, %p22;
	@%p24 bra 	$L__BB0_22;
	add.s32 	%r114, %r36, %r31;
	mad.lo.s32 	%r115, %r114, %r56, %r35;
	mul.wide.s32 	%rd36, %r115, 4;
	add.s64 	%rd37, %rd1, %rd36;
	ld.global.f32 	%f87, [%rd37];
	add.f32 	%f159, %f159, %f87;
$L__BB0_22:
	add.s32 	%r37, %r152, 1;
	cvt.rn.f32.u32 	%f88, %r37;
	mul.f32 	%f89, %f1, %f88;
	sub.f32 	%f90, %f89, %f34;
	mul.f32 	%f91, %f12, %f90;
	sub.f32 	%f92, %f13, %f91;
	fma.rn.f32 	%f93, %f8, %f90, %f14;
	add.f32 	%f94, %f92, 0f3F800000;
	div.rn.f32 	%f95, %f94, %f1;
	cvt.rzi.s32.f32 	%r38, %f95;
	add.f32 	%f96, %f93, 0f3F800000;
	div.rn.f32 	%f97, %f96, %f1;
	cvt.rzi.s32.f32 	%r39, %f97;
	or.b32  	%r116, %r39, %r38;
	setp.lt.s32 	%p25, %r116, 0;
	max.s32 	%r117, %r38, %r39;
	setp.ge.s32 	%p26, %r117, %r56;
	or.pred  	%p27, %p26, %p25;
	@%p27 bra 	$L__BB0_24;
	add.s32 	%r118, %r39, %r31;
	mad.lo.s32 	%r119, %r118, %r56, %r38;
	mul.wide.s32 	%rd38, %r119, 4;
	add.s64 	%rd39, %rd1, %rd38;
	ld.global.f32 	%f98, [%rd39];
	add.f32 	%f159, %f159, %f98;
$L__BB0_24:
	add.s32 	%r40, %r37, 1;
	cvt.rn.f32.u32 	%f99, %r40;
	mul.f32 	%f100, %f1, %f99;
	sub.f32 	%f101, %f100, %f34;
	mul.f32 	%f102, %f12, %f101;
	sub.f32 	%f103, %f13, %f102;
	fma.rn.f32 	%f104, %f8, %f101, %f14;
	add.f32 	%f105, %f103, 0f3F800000;
	div.rn.f32 	%f106, %f105, %f1;
	cvt.rzi.s32.f32 	%r41, %f106;
	add.f32 	%f107, %f104, 0f3F800000;
	div.rn.f32 	%f108, %f107, %f1;
	cvt.rzi.s32.f32 	%r42, %f108;
	or.b32  	%r120, %r42, %r41;
	setp.lt.s32 	%p28, %r120, 0;
	max.s32 	%r121, %r41, %r42;
	setp.ge.s32 	%p29, %r121, %r56;
	or.pred  	%p30, %p29, %p28;
	@%p30 bra 	$L__BB0_26;
	add.s32 	%r122, %r42, %r31;
	mad.lo.s32 	%r123, %r122, %r56, %r41;
	mul.wide.s32 	%rd40, %r123, 4;
	add.s64 	%rd41, %rd1, %rd40;
	ld.global.f32 	%f109, [%rd41];
	add.f32 	%f159, %f159, %f109;
$L__BB0_26:
	add.s32 	%r43, %r40, 1;
	cvt.rn.f32.u32 	%f110, %r43;
	mul.f32 	%f111, %f1, %f110;
	sub.f32 	%f112, %f111, %f34;
	mul.f32 	%f113, %f12, %f112;
	sub.f32 	%f114, %f13, %f113;
	fma.rn.f32 	%f115, %f8, %f112, %f14;
	add.f32 	%f116, %f114, 0f3F800000;
	div.rn.f32 	%f117, %f116, %f1;
	cvt.rzi.s32.f32 	%r44, %f117;
	add.f32 	%f118, %f115, 0f3F800000;
	div.rn.f32 	%f119, %f118, %f1;
	cvt.rzi.s32.f32 	%r45, %f119;
	or.b32  	%r124, %r45, %r44;
	setp.lt.s32 	%p31, %r124, 0;
	max.s32 	%r125, %r44, %r45;
	setp.ge.s32 	%p32, %r125, %r56;
	or.pred  	%p33, %p32, %p31;
	@%p33 bra 	$L__BB0_28;
	add.s32 	%r126, %r45, %r31;
	mad.lo.s32 	%r127, %r126, %r56, %r44;
	mul.wide.s32 	%rd42, %r127, 4;
	add.s64 	%rd43, %rd1, %rd42;
	ld.global.f32 	%f120, [%rd43];
	add.f32 	%f159, %f159, %f120;
$L__BB0_28:
	add.s32 	%r152, %r43, 1;
	setp.ne.s32 	%p34, %r152, %r154;
	@%p34 bra 	$L__BB0_20;
$L__BB0_29:
	setp.eq.s32 	%p35, %r32, 0;
	@%p35 bra 	$L__BB0_39;
	setp.eq.s32 	%p36, %r32, 1;
	@%p36 bra 	$L__BB0_36;
	cvt.rn.f32.u32 	%f122, %r154;
	mul.f32 	%f123, %f1, %f122;
	sub.f32 	%f124, %f123, %f34;
	mul.f32 	%f125, %f12, %f124;
	sub.f32 	%f126, %f13, %f125;
	fma.rn.f32 	%f127, %f8, %f124, %f14;
	add.f32 	%f128, %f126, 0f3F800000;
	div.rn.f32 	%f129, %f128, %f1;
	cvt.rzi.s32.f32 	%r48, %f129;
	add.f32 	%f130, %f127, 0f3F800000;
	div.rn.f32 	%f131, %f130, %f1;
	cvt.rzi.s32.f32 	%r49, %f131;
	or.b32  	%r128, %r49, %r48;
	setp.lt.s32 	%p37, %r128, 0;
	max.s32 	%r129, %r48, %r49;
	setp.ge.s32 	%p38, %r129, %r56;
	or.pred  	%p39, %p38, %p37;
	@%p39 bra 	$L__BB0_33;
	add.s32 	%r130, %r49, %r31;
	mad.lo.s32 	%r131, %r130, %r56, %r48;
	mul.wide.s32 	%rd44, %r131, 4;
	add.s64 	%rd45, %rd1, %rd44;
	ld.global.f32 	%f132, [%rd45];
	add.f32 	%f159, %f159, %f132;
$L__BB0_33:
	add.s32 	%r132, %r154, 1;
	cvt.rn.f32.u32 	%f133, %r132;
	mul.f32 	%f134, %f1, %f133;
	sub.f32 	%f135, %f134, %f34;
	mul.f32 	%f136, %f12, %f135;
	sub.f32 	%f137, %f13, %f136;
	fma.rn.f32 	%f138, %f8, %f135, %f14;
	add.f32 	%f139, %f137, 0f3F800000;
	div.rn.f32 	%f140, %f139, %f1;
	cvt.rzi.s32.f32 	%r50, %f140;
	add.f32 	%f141, %f138, 0f3F800000;
	div.rn.f32 	%f142, %f141, %f1;
	cvt.rzi.s32.f32 	%r51, %f142;
	or.b32  	%r133, %r51, %r50;
	setp.lt.s32 	%p40, %r133, 0;
	max.s32 	%r134, %r50, %r51;
	setp.ge.s32 	%p41, %r134, %r56;
	or.pred  	%p42, %p41, %p40;
	@%p42 bra 	$L__BB0_35;
	add.s32 	%r135, %r51, %r31;
	mad.lo.s32 	%r136, %r135, %r56, %r50;
	mul.wide.s32 	%rd46, %r136, 4;
	add.s64 	%rd47, %rd1, %rd46;
	ld.global.f32 	%f143, [%rd47];
	add.f32 	%f159, %f159, %f143;
$L__BB0_35:
	add.s32 	%r154, %r154, 2;
$L__BB0_36:
	and.b32  	%r137, %r57, 1;
	setp.eq.b32 	%p43, %r137, 1;
	not.pred 	%p44, %p43;
	@%p44 bra 	$L__BB0_39;
	cvt.rn.f32.u32 	%f144, %r154;
	mul.f32 	%f145, %f1, %f144;
	sub.f32 	%f146, %f145, %f34;
	mul.f32 	%f147, %f12, %f146;
	sub.f32 	%f148, %f13, %f147;
	fma.rn.f32 	%f149, %f8, %f146, %f14;
	add.f32 	%f150, %f148, 0f3F800000;
	div.rn.f32 	%f151, %f150, %f1;
	cvt.rzi.s32.f32 	%r54, %f151;
	add.f32 	%f152, %f149, 0f3F800000;
	div.rn.f32 	%f153, %f152, %f1;
	cvt.rzi.s32.f32 	%r55, %f153;
	or.b32  	%r138, %r55, %r54;
	setp.lt.s32 	%p45, %r138, 0;
	max.s32 	%r139, %r54, %r55;
	setp.ge.s32 	%p46, %r139, %r56;
	or.pred  	%p47, %p46, %p45;
	@%p47 bra 	$L__BB0_39;
	add.s32 	%r140, %r55, %r31;
	mad.lo.s32 	%r141, %r140, %r56, %r54;
	mul.wide.s32 	%rd48, %r141, 4;
	add.s64 	%rd49, %rd1, %rd48;
	ld.global.f32 	%f154, [%rd49];
	add.f32 	%f159, %f159, %f154;
$L__BB0_39:
	mul.f32 	%f155, %f159, %f1;
	mad.lo.s32 	%r142, %r59, %r3, %r67;
	mad.lo.s32 	%r143, %r142, %r57, %r1;
	cvta.to.global.u64 	%rd50, %rd17;
	mul.wide.s32 	%rd51, %r143, 4;
	add.s64 	%rd52, %rd50, %rd51;
	st.global.f32 	[%rd52], %f155;
$L__BB0_40:
	ret;

}
	// .globl	radon_local_kernel
.visible .entry radon_local_kernel(
	.param .u64 .ptr .align 1 radon_local_kernel_param_0,
	.param .u64 .ptr .align 1 radon_local_kernel_param_1,
	.param .u32 radon_local_kernel_param_2,
	.param .u32 radon_local_kernel_param_3,
	.param .u32 radon_local_kernel_param_4,
	.param .u32 radon_local_kernel_param_5,
	.param .u32 radon_local_kernel_param_6,
	.param .u32 radon_local_kernel_param_7
)
{
	.local .align 4 .b8 	__local_depot1[28];
	.reg .b64 	%SP;
	.reg .b64 	%SPL;
	.reg .pred 	%p<48>;
	.reg .b32 	%r<157>;
	.reg .b32 	%f<179>;
	.reg .b64 	%rd<59>;
	.reg .b64 	%fd<15>;

	mov.u64 	%SPL, __local_depot1;
	ld.param.u64 	%rd17, [radon_local_kernel_param_0];
	ld.param.u64 	%rd18, [radon_local_kernel_param_1];
	ld.param.u32 	%r57, [radon_local_kernel_param_2];
	ld.param.u32 	%r58, [radon_local_kernel_param_3];
	ld.param.u32 	%r62, [radon_local_kernel_param_4];
	ld.param.u32 	%r63, [radon_local_kernel_param_5];
	ld.param.u32 	%r60, [radon_local_kernel_param_6];
	ld.param.u32 	%r61, [radon_local_kernel_param_7];
	cvta.to.global.u64 	%rd1, %rd18;
	add.u64 	%rd2, %SPL, 0;
	mov.u32 	%r64, %tid.x;
	mov.u32 	%r65, %ctaid.x;
	mov.u32 	%r66, %ntid.x;
	mad.lo.s32 	%r1, %r65, %r66, %r64;
	mov.u32 	%r67, %tid.y;
	mov.u32 	%r68, %ctaid.y;
	mov.u32 	%r69, %ntid.y;
	mad.lo.s32 	%r70, %r68, %r69, %r67;
	mov.u32 	%r71, %tid.z;
	mov.u32 	%r72, %ctaid.z;
	mov.u32 	%r73, %ntid.z;
	mad.lo.s32 	%r3, %r72, %r73, %r71;
	setp.ge.s32 	%p1, %r1, %r58;
	setp.ge.s32 	%p2, %r70, %r62;
	or.pred  	%p3, %p1, %p2;
	setp.ge.s32 	%p4, %r3, %r63;
	or.pred  	%p5, %p3, %p4;
	@%p5 bra 	$L__BB1_40;
	add.s32 	%r4, %r57, -1;
	cvt.rn.f64.s32 	%fd1, %r4;
	mov.f64 	%fd2, 0d4000000000000000;
	div.rn.f64 	%fd3, %fd2, %fd1;
	cvt.rn.f32.f64 	%f1, %fd3;
	add.s32 	%r74, %r62, -1;
	cvt.rn.f64.u32 	%fd4, %r74;
	mov.f64 	%fd5, 0d400921FB54442D18;
	div.rn.f64 	%fd6, %fd5, %fd4;
	cvt.rn.f32.f64 	%f38, %fd6;
	cvt.rn.f32.u32 	%f39, %r70;
	mul.f32 	%f2, %f39, %f38;
	mul.f32 	%f40, %f2, 0f3F22F983;
	cvt.rni.s32.f32 	%r153, %f40;
	cvt.rn.f32.s32 	%f41, %r153;
	fma.rn.f32 	%f42, %f41, 0fBFC90FDA, %f2;
	fma.rn.f32 	%f43, %f41, 0fB3A22168, %f42;
	fma.rn.f32 	%f166, %f41, 0fA7C234C5, %f43;
	abs.f32 	%f4, %f2;
	setp.ltu.f32 	%p6, %f4, 0f47CE4780;
	mov.u32 	%r149, %r153;
	mov.f32 	%f165, %f166;
	@%p6 bra 	$L__BB1_9;
	setp.neu.f32 	%p7, %f4, 0f7F800000;
	@%p7 bra 	$L__BB1_4;
	mov.f32 	%f46, 0f00000000;
	mul.rn.f32 	%f165, %f2, %f46;
	mov.b32 	%r149, 0;
	bra.uni 	$L__BB1_9;
$L__BB1_4:
	mov.b32 	%r6, %f2;
	shl.b32 	%r76, %r6, 8;
	or.b32  	%r7, %r76, -2147483648;
	mov.b64 	%rd55, 0;
	mov.b32 	%r146, 0;
	mov.u64 	%rd53, __cudart_i2opi_f;
	mov.u64 	%rd54, %rd2;
$L__BB1_5:
	.pragma "nounroll";
	ld.global.nc.u32 	%r77, [%rd53];
	mad.wide.u32 	%rd22, %r77, %r7, %rd55;
	shr.u64 	%rd55, %rd22, 32;
	st.local.u32 	[%rd54], %rd22;
	add.s32 	%r146, %r146, 1;
	add.s64 	%rd54, %rd54, 4;
	add.s64 	%rd53, %rd53, 4;
	setp.ne.s32 	%p8, %r146, 6;
	@%p8 bra 	$L__BB1_5;
	shr.u32 	%r78, %r6, 23;
	st.local.u32 	[%rd2+24], %rd55;
	and.b32  	%r10, %r78, 31;
	and.b32  	%r79, %r78, 224;
	add.s32 	%r80, %r79, -128;
	shr.u32 	%r81, %r80, 5;
	mul.wide.u32 	%rd23, %r81, 4;
	sub.s64 	%rd9, %rd2, %rd23;
	ld.local.u32 	%r147, [%rd9+24];
	ld.local.u32 	%r148, [%rd9+20];
	setp.eq.s32 	%p9, %r10, 0;
	@%p9 bra 	$L__BB1_8;
	shf.l.wrap.b32 	%r147, %r148, %r147, %r10;
	ld.local.u32 	%r82, [%rd9+16];
	shf.l.wrap.b32 	%r148, %r82, %r148, %r10;
$L__BB1_8:
	shr.u32 	%r83, %r147, 30;
	shf.l.wrap.b32 	%r84, %r148, %r147, 2;
	shl.b32 	%r85, %r148, 2;
	shr.u32 	%r86, %r84, 31;
	add.s32 	%r149, %r86, %r83;
	shr.s32 	%r87, %r84, 31;
	xor.b32  	%r88, %r87, %r84;
	xor.b32  	%r89, %r87, %r85;
	cvt.u64.u32 	%rd24, %r88;
	shl.b64 	%rd25, %rd24, 32;
	cvt.u64.u32 	%rd26, %r89;
	or.b64  	%rd27, %rd25, %rd26;
	cvt.rn.f64.s64 	%fd7, %rd27;
	mul.f64 	%fd8, %fd7, 0d3BF921FB54442D19;
	cvt.rn.f32.f64 	%f44, %fd8;
	neg.f32 	%f45, %f44;
	setp.lt.s32 	%p10, %r84, 0;
	selp.f32 	%f165, %f45, %f44, %p10;
$L__BB1_9:
	setp.ltu.f32 	%p11, %f4, 0f47CE4780;
	add.s32 	%r91, %r149, 1;
	mul.rn.f32 	%f47, %f165, %f165;
	and.b32  	%r92, %r149, 1;
	setp.eq.b32 	%p12, %r92, 1;
	selp.f32 	%f48, %f165, 0f3F800000, %p12;
	fma.rn.f32 	%f49, %f47, %f48, 0f00000000;
	fma.rn.f32 	%f50, %f47, 0f37CBAC00, 0fBAB607ED;
	selp.f32 	%f51, 0fB94D4153, %f50, %p12;
	selp.f32 	%f52, 0f3C0885E4, 0f3D2AAABB, %p12;
	fma.rn.f32 	%f53, %f51, %f47, %f52;
	selp.f32 	%f54, 0fBE2AAAA8, 0fBEFFFFFF, %p12;
	fma.rn.f32 	%f55, %f53, %f47, %f54;
	fma.rn.f32 	%f56, %f55, %f49, %f48;
	and.b32  	%r93, %r91, 2;
	setp.eq.s32 	%p13, %r93, 0;
	mov.f32 	%f57, 0f00000000;
	sub.f32 	%f58, %f57, %f56;
	selp.f32 	%f8, %f56, %f58, %p13;
	@%p11 bra 	$L__BB1_17;
	setp.neu.f32 	%p14, %f4, 0f7F800000;
	@%p14 bra 	$L__BB1_12;
	mov.f32 	%f61, 0f00000000;
	mul.rn.f32 	%f166, %f2, %f61;
	mov.b32 	%r153, 0;
	bra.uni 	$L__BB1_17;
$L__BB1_12:
	mov.b32 	%r19, %f2;
	shl.b32 	%r95, %r19, 8;
	or.b32  	%r20, %r95, -2147483648;
	mov.b64 	%rd58, 0;
	mov.b32 	%r150, 0;
	mov.u64 	%rd56, __cudart_i2opi_f;
	mov.u64 	%rd57, %rd2;
$L__BB1_13:
	.pragma "nounroll";
	ld.global.nc.u32 	%r96, [%rd56];
	mad.wide.u32 	%rd30, %r96, %r20, %rd58;
	shr.u64 	%rd58, %rd30, 32;
	st.local.u32 	[%rd57], %rd30;
	add.s32 	%r150, %r150, 1;
	add.s64 	%rd57, %rd57, 4;
	add.s64 	%rd56, %rd56, 4;
	setp.ne.s32 	%p15, %r150, 6;
	@%p15 bra 	$L__BB1_13;
	shr.u32 	%r97, %r19, 23;
	st.local.u32 	[%rd2+24], %rd58;
	and.b32  	%r23, %r97, 31;
	and.b32  	%r98, %r97, 224;
	add.s32 	%r99, %r98, -128;
	shr.u32 	%r100, %r99, 5;
	mul.wide.u32 	%rd31, %r100, 4;
	sub.s64 	%rd16, %rd2, %rd31;
	ld.local.u32 	%r151, [%rd16+24];
	ld.local.u32 	%r152, [%rd16+20];
	setp.eq.s32 	%p16, %r23, 0;
	@%p16 bra 	$L__BB1_16;
	shf.l.wrap.b32 	%r151, %r152, %r151, %r23;
	ld.local.u32 	%r101, [%rd16+16];
	shf.l.wrap.b32 	%r152, %r101, %r152, %r23;
$L__BB1_16:
	shr.u32 	%r102, %r151, 30;
	shf.l.wrap.b32 	%r103, %r152, %r151, 2;
	shl.b32 	%r104, %r152, 2;
	shr.u32 	%r105, %r103, 31;
	add.s32 	%r153, %r105, %r102;
	shr.s32 	%r106, %r103, 31;
	xor.b32  	%r107, %r106, %r103;
	xor.b32  	%r108, %r106, %r104;
	cvt.u64.u32 	%rd32, %r107;
	shl.b64 	%rd33, %rd32, 32;
	cvt.u64.u32 	%rd34, %r108;
	or.b64  	%rd35, %rd33, %rd34;
	cvt.rn.f64.s64 	%fd9, %rd35;
	mul.f64 	%fd10, %fd9, 0d3BF921FB54442D19;
	cvt.rn.f32.f64 	%f59, %fd10;
	neg.f32 	%f60, %f59;
	setp.lt.s32 	%p17, %r103, 0;
	selp.f32 	%f166, %f60, %f59, %p17;
$L__BB1_17:
	mul.rn.f32 	%f63, %f166, %f166;
	and.b32  	%r110, %r153, 1;
	setp.eq.b32 	%p18, %r110, 1;
	selp.f32 	%f64, 0f3F800000, %f166, %p18;
	fma.rn.f32 	%f65, %f63, %f64, 0f00000000;
	fma.rn.f32 	%f66, %f63, 0f37CBAC00, 0fBAB607ED;
	selp.f32 	%f67, %f66, 0fB94D4153, %p18;
	selp.f32 	%f68, 0f3D2AAABB, 0f3C0885E4, %p18;
	fma.rn.f32 	%f69, %f67, %f63, %f68;
	selp.f32 	%f70, 0fBEFFFFFF, 0fBE2AAAA8, %p18;
	fma.rn.f32 	%f71, %f69, %f63, %f70;
	fma.rn.f32 	%f72, %f71, %f65, %f64;
	and.b32  	%r111, %r153, 2;
	setp.eq.s32 	%p19, %r111, 0;
	mov.f32 	%f168, 0f00000000;
	sub.f32 	%f73, %f168, %f72;
	selp.f32 	%f12, %f72, %f73, %p19;
	cvt.rn.f32.s32 	%f74, %r60;
	fma.rn.f32 	%f13, %f1, %f74, 0fBF800000;
	cvt.rn.f32.s32 	%f75, %r61;
	fma.rn.f32 	%f14, %f1, %f75, 0fBF800000;
	mul.f32 	%f76, %f14, %f12;
	fma.rn.f32 	%f15, %f13, %f8, %f76;
	setp.lt.s32 	%p20, %r57, 1;
	@%p20 bra 	$L__BB1_39;
	cvt.rn.f64.s32 	%fd11, %r58;
	mul.f64 	%fd12, %fd11, 0dBFE0000000000000;
	cvt.f64.f32 	%fd13, %f1;
	mul.f64 	%fd14, %fd12, %fd13;
	cvt.rn.f32.f64 	%f79, %fd14;
	cvt.rn.f32.s32 	%f80, %r1;
	fma.rn.f32 	%f81, %f80, %f1, %f79;
	sub.f32 	%f82, %f81, %f15;
	mul.f32 	%f16, %f8, %f82;
	mul.f32 	%f83, %f13, %f12;
	mul.f32 	%f84, %f14, %f8;
	sub.f32 	%f17, %f83, %f84;
	mul.f32 	%f18, %f12, %f82;
	mul.lo.s32 	%r32, %r57, %r3;
	and.b32  	%r33, %r57, 3;
	setp.lt.u32 	%p21, %r4, 3;
	mov.b32 	%r156, 0;
	mov.f32 	%f168, 0f00000000;
	@%p21 bra 	$L__BB1_29;
	and.b32  	%r156, %r57, 2147483644;
	mov.b32 	%r154, 0;
	mov.f32 	%f168, 0f00000000;
$L__BB1_20:
	.pragma "nounroll";
	cvt.rn.f32.u32 	%f86, %r154;
	fma.rn.f32 	%f87, %f1, %f86, 0fBF800000;
	add.f32 	%f88, %f17, %f87;
	mul.f32 	%f89, %f12, %f88;
	sub.f32 	%f90, %f16, %f89;
	fma.rn.f32 	%f91, %f8, %f88, %f18;
	add.f32 	%f92, %f90, 0f3F800000;
	div.rn.f32 	%f93, %f92, %f1;
	cvt.rzi.s32.f32 	%r36, %f93;
	add.f32 	%f94, %f91, 0f3F800000;
	div.rn.f32 	%f95, %f94, %f1;
	cvt.rzi.s32.f32 	%r37, %f95;
	or.b32  	%r114, %r37, %r36;
	setp.lt.s32 	%p22, %r114, 0;
	max.s32 	%r115, %r36, %r37;
	setp.ge.s32 	%p23, %r115, %r57;
	or.pred  	%p24, %p23, %p22;
	@%p24 bra 	$L__BB1_22;
	add.s32 	%r116, %r37, %r32;
	mad.lo.s32 	%r117, %r116, %r57, %r36;
	mul.wide.s32 	%rd36, %r117, 4;
	add.s64 	%rd37, %rd1, %rd36;
	ld.global.f32 	%f96, [%rd37];
	add.f32 	%f168, %f168, %f96;
$L__BB1_22:
	add.s32 	%r38, %r154, 1;
	cvt.rn.f32.u32 	%f97, %r38;
	fma.rn.f32 	%f98, %f1, %f97, 0fBF800000;
	add.f32 	%f99, %f17, %f98;
	mul.f32 	%f100, %f12, %f99;
	sub.f32 	%f101, %f16, %f100;
	fma.rn.f32 	%f102, %f8, %f99, %f18;
	add.f32 	%f103, %f101, 0f3F800000;
	div.rn.f32 	%f104, %f103, %f1;
	cvt.rzi.s32.f32 	%r39, %f104;
	add.f32 	%f105, %f102, 0f3F800000;
	div.rn.f32 	%f106, %f105, %f1;
	cvt.rzi.s32.f32 	%r40, %f106;
	or.b32  	%r118, %r40, %r39;
	setp.lt.s32 	%p25, %r118, 0;
	max.s32 	%r119, %r39, %r40;
	setp.ge.s32 	%p26, %r119, %r57;
	or.pred  	%p27, %p26, %p25;
	@%p27 bra 	$L__BB1_24;
	add.s32 	%r120, %r40, %r32;
	mad.lo.s32 	%r121, %r120, %r57, %r39;
	mul.wide.s32 	%rd38, %r121, 4;
	add.s64 	%rd39, %rd1, %rd38;
	ld.global.f32 	%f107, [%rd39];
	add.f32 	%f168, %f168, %f107;
$L__BB1_24:
	add.s32 	%r41, %r38, 1;
	cvt.rn.f32.u32 	%f108, %r41;
	fma.rn.f32 	%f109, %f1, %f108, 0fBF800000;
	add.f32 	%f110, %f17, %f109;
	mul.f32 	%f111, %f12, %f110;
	sub.f32 	%f112, %f16, %f111;
	fma.rn.f32 	%f113, %f8, %f110, %f18;
	add.f32 	%f114, %f112, 0f3F800000;
	div.rn.f32 	%f115, %f114, %f1;
	cvt.rzi.s32.f32 	%r42, %f115;
	add.f32 	%f116, %f113, 0f3F800000;
	div.rn.f32 	%f117, %f116, %f1;
	cvt.rzi.s32.f32 	%r43, %f117;
	or.b32  	%r122, %r43, %r42;
	setp.lt.s32 	%p28, %r122, 0;
	max.s32 	%r123, %r42, %r43;
	setp.ge.s32 	%p29, %r123, %r57;
	or.pred  	%p30, %p29, %p28;
	@%p30 bra 	$L__BB1_26;
	add.s32 	%r124, %r43, %r32;
	mad.lo.s32 	%r125, %r124, %r57, %r42;
	mul.wide.s32 	%rd40, %r125, 4;
	add.s64 	%rd41, %rd1, %rd40;
	ld.global.f32 	%f118, [%rd41];
	add.f32 	%f168, %f168, %f118;
$L__BB1_26:
	add.s32 	%r44, %r41, 1;
	cvt.rn.f32.u32 	%f119, %r44;
	fma.rn.f32 	%f120, %f1, %f119, 0fBF800000;
	add.f32 	%f121, %f17, %f120;
	mul.f32 	%f122, %f12, %f121;
	sub.f32 	%f123, %f16, %f122;
	fma.rn.f32 	%f124, %f8, %f121, %f18;
	add.f32 	%f125, %f123, 0f3F800000;
	div.rn.f32 	%f126, %f125, %f1;
	cvt.rzi.s32.f32 	%r45, %f126;
	add.f32 	%f127, %f124, 0f3F800000;
	div.rn.f32 	%f128, %f127, %f1;
	cvt.rzi.s32.f32 	%r46, %f128;
	or.b32  	%r126, %r46, %r45;
	setp.lt.s32 	%p31, %r126, 0;
	max.s32 	%r127, %r45, %r46;
	setp.ge.s32 	%p32, %r127, %r57;
	or.pred  	%p33, %p32, %p31;
	@%p33 bra 	$L__BB1_28;
	add.s32 	%r128, %r46, %r32;
	mad.lo.s32 	%r129, %r128, %r57, %r45;
	mul.wide.s32 	%rd42, %r129, 4;
	add.s64 	%rd43, %rd1, %rd42;
	ld.global.f32 	%f129, [%rd43];
	add.f32 	%f168, %f168, %f129;
$L__BB1_28:
	add.s32 	%r154, %r44, 1;
	setp.ne.s32 	%p34, %r154, %r156;
	@%p34 bra 	$L__BB1_20;
$L__BB1_29:
	setp.eq.s32 	%p35, %r33, 0;
	@%p35 bra 	$L__BB1_39;
	setp.eq.s32 	%p36, %r33, 1;
	@%p36 bra 	$L__BB1_36;
	cvt.rn.f32.u32 	%f131, %r156;
	fma.rn.f32 	%f132, %f1, %f131, 0fBF800000;
	add.f32 	%f133, %f17, %f132;
	mul.f32 	%f134, %f12, %f133;
	sub.f32 	%f135, %f16, %f134;
	fma.rn.f32 	%f136, %f8, %f133, %f18;
	add.f32 	%f137, %f135, 0f3F800000;
	div.rn.f32 	%f138, %f137, %f1;
	cvt.rzi.s32.f32 	%r49, %f138;
	add.f32 	%f139, %f136, 0f3F800000;
	div.rn.f32 	%f140, %f139, %f1;
	cvt.rzi.s32.f32 	%r50, %f140;
	or.b32  	%r130, %r50, %r49;
	setp.lt.s32 	%p37, %r130, 0;
	max.s32 	%r131, %r49, %r50;
	setp.ge.s32 	%p38, %r131, %r57;
	or.pred  	%p39, %p38, %p37;
	@%p39 bra 	$L__BB1_33;
	add.s32 	%r132, %r50, %r32;
	mad.lo.s32 	%r133, %r132, %r57, %r49;
	mul.wide.s32 	%rd44, %r133, 4;
	add.s64 	%rd45, %rd1, %rd44;
	ld.global.f32 	%f141, [%rd45];
	add.f32 	%f168, %f168, %f141;
$L__BB1_33:
	add.s32 	%r134, %r156, 1;
	cvt.rn.f32.u32 	%f142, %r134;
	fma.rn.f32 	%f143, %f1, %f142, 0fBF800000;
	add.f32 	%f144, %f17, %f143;
	mul.f32 	%f145, %f12, %f144;
	sub.f32 	%f146, %f16, %f145;
	fma.rn.f32 	%f147, %f8, %f144, %f18;
	add.f32 	%f148, %f146, 0f3F800000;
	div.rn.f32 	%f149, %f148, %f1;
	cvt.rzi.s32.f32 	%r51, %f149;
	add.f32 	%f150, %f147, 0f3F800000;
	div.rn.f32 	%f151, %f150, %f1;
	cvt.rzi.s32.f32 	%r52, %f151;
	or.b32  	%r135, %r52, %r51;
	setp.lt.s32 	%p40, %r135, 0;
	max.s32 	%r136, %r51, %r52;
	setp.ge.s32 	%p41, %r136, %r57;
	or.pred  	%p42, %p41, %p40;
	@%p42 bra 	$L__BB1_35;
	add.s32 	%r137, %r52, %r32;
	mad.lo.s32 	%r138, %r137, %r57, %r51;
	mul.wide.s32 	%rd46, %r138, 4;
	add.s64 	%rd47, %rd1, %rd46;
	ld.global.f32 	%f152, [%rd47];
	add.f32 	%f168, %f168, %f152;
$L__BB1_35:
	add.s32 	%r156, %r156, 2;
$L__BB1_36:
	and.b32  	%r139, %r57, 1;
	setp.eq.b32 	%p43, %r139, 1;
	not.pred 	%p44, %p43;
	@%p44 bra 	$L__BB1_39;
	cvt.rn.f32.u32 	%f153, %r156;
	fma.rn.f32 	%f154, %f1, %f153, 0fBF800000;
	add.f32 	%f155, %f17, %f154;
	mul.f32 	%f156, %f12, %f155;
	sub.f32 	%f157, %f16, %f156;
	fma.rn.f32 	%f158, %f8, %f155, %f18;
	add.f32 	%f159, %f157, 0f3F800000;
	div.rn.f32 	%f160, %f159, %f1;
	cvt.rzi.s32.f32 	%r55, %f160;
	add.f32 	%f161, %f158, 0f3F800000;
	div.rn.f32 	%f162, %f161, %f1;
	cvt.rzi.s32.f32 	%r56, %f162;
	or.b32  	%r140, %r56, %r55;
	setp.lt.s32 	%p45, %r140, 0;
	max.s32 	%r141, %r55, %r56;
	setp.ge.s32 	%p46, %r141, %r57;
	or.pred  	%p47, %p46, %p45;
	@%p47 bra 	$L__BB1_39;
	add.s32 	%r142, %r56, %r32;
	mad.lo.s32 	%r143, %r142, %r57, %r55;
	mul.wide.s32 	%rd48, %r143, 4;
	add.s64 	%rd49, %rd1, %rd48;
	ld.global.f32 	%f163, [%rd49];
	add.f32 	%f168, %f168, %f163;
$L__BB1_39:
	mul.f32 	%f164, %f168, %f1;
	mad.lo.s32 	%r144, %r62, %r3, %r70;
	mad.lo.s32 	%r145, %r144, %r58, %r1;
	cvta.to.global.u64 	%rd50, %rd17;
	mul.wide.s32 	%rd51, %r145, 4;
	add.s64 	%rd52, %rd50, %rd51;
	st.global.f32 	[%rd52], %f164;
$L__BB1_40:
	ret;

}


// ===== COMPILED SASS (sm_100) =====

	.target	sm_100

	.elftype	@"ET_EXEC"


//--------------------- .note.nv.tkinfo           --------------------------
	.section	.note.nv.tkinfo,"",@"SHT_NOTE"
	.sectionflags	@"SHF_NOTE_NV_TKINFO"
	.tkinfo
        /*0018*/ 	.word	0x00000002
        /*0030*/ 	.string	""
        /*0030*/ 	.string	"ptxas"
        /*0030*/ 	.string	"Cuda compilation tools, release 13.0, V13.0.88"
        /*0030*/ 	.string	"Build cuda_13.0.r13.0/compiler.36424714_0"
        /*0030*/ 	.string	"-arch sm_100 -m 64 "



//--------------------- .note.nv.cuinfo           --------------------------
	.section	.note.nv.cuinfo,"",@"SHT_NOTE"
	.sectionflags	@"SHF_NOTE_NV_CUINFO"
        /*0018*/ 	.short	0x0002
        /*001a*/ 	.short	0x0064
        /*001c*/ 	.short	0x0082
	.zero		2


//--------------------- .nv.info                  --------------------------
	.section	.nv.info,"",@"SHT_CUDA_INFO"
	.align	4


	//----- nvinfo : EIATTR_REGCOUNT
	.align		4
        /*0000*/ 	.byte	0x04, 0x2f
        /*0002*/ 	.short	(.L_2 - .L_1)
	.align		4
.L_1:
        /*0004*/ 	.word	index@(radon_kernel)
        /*0008*/ 	.word	0x0000001c


	//----- nvinfo : EIATTR_FRAME_SIZE
	.align		4
.L_2:
        /*000c*/ 	.byte	0x04, 0x11
        /*000e*/ 	.short	(.L_4 - .L_3)
	.align		4
.L_3:
        /*0010*/ 	.word	index@($__internal_3_$__cuda_sm3x_div_rn_noftz_f32_slowpath)
        /*0014*/ 	.word	0x00000020


	//----- nvinfo : EIATTR_FRAME_SIZE
	.align		4
.L_4:
        /*0018*/ 	.byte	0x04, 0x11
        /*001a*/ 	.short	(.L_6 - .L_5)
	.align		4
.L_5:
        /*001c*/ 	.word	index@($__internal_2_$__cuda_sm20_div_rn_f64_full)
        /*0020*/ 	.word	0x00000020


	//----- nvinfo : EIATTR_FRAME_SIZE
	.align		4
.L_6:
        /*0024*/ 	.byte	0x04, 0x11
        /*0026*/ 	.short	(.L_8 - .L_7)
	.align		4
.L_7:
        /*0028*/ 	.word	index@(radon_kernel)
        /*002c*/ 	.word	0x00000020


	//----- nvinfo : EIATTR_REGCOUNT
	.align		4
.L_8:
        /*0030*/ 	.byte	0x04, 0x2f
        /*0032*/ 	.short	(.L_10 - .L_9)
	.align		4
.L_9:
        /*0034*/ 	.word	index@(radon_local_kernel)
        /*0038*/ 	.word	0x0000001c


	//----- nvinfo : EIATTR_FRAME_SIZE
	.align		4
.L_10:
        /*003c*/ 	.byte	0x04, 0x11
        /*003e*/ 	.short	(.L_12 - .L_11)
	.align		4
.L_11:
        /*0040*/ 	.word	index@($__internal_1_$__cuda_sm3x_div_rn_noftz_f32_slowpath)
        /*0044*/ 	.word	0x00000020


	//----- nvinfo : EIATTR_FRAME_SIZE
	.align		4
.L_12:
        /*0048*/ 	.byte	0x04, 0x11
        /*004a*/ 	.short	(.L_14 - .L_13)
	.align		4
.L_13:
        /*004c*/ 	.word	index@($__internal_0_$__cuda_sm20_div_rn_f64_full)
        /*0050*/ 	.word	0x00000020


	//----- nvinfo : EIATTR_FRAME_SIZE
	.align		4
.L_14:
        /*0054*/ 	.byte	0x04, 0x11
        /*0056*/ 	.short	(.L_16 - .L_15)
	.align		4
.L_15:
        /*0058*/ 	.word	index@(radon_local_kernel)
        /*005c*/ 	.word	0x00000020


	//----- nvinfo : EIATTR_MIN_STACK_SIZE
	.align		4
.L_16:
        /*0060*/ 	.byte	0x04, 0x12
        /*0062*/ 	.short	(.L_18 - .L_17)
	.align		4
.L_17:
        /*0064*/ 	.word	index@(radon_local_kernel)
        /*0068*/ 	.word	0x00000020


	//----- nvinfo : EIATTR_MIN_STACK_SIZE
	.align		4
.L_18:
        /*006c*/ 	.byte	0x04, 0x12
        /*006e*/ 	.short	(.L_20 - .L_19)
	.align		4
.L_19:
        /*0070*/ 	.word	index@(radon_kernel)
        /*0074*/ 	.word	0x00000020
.L_20:


//--------------------- .nv.compat                --------------------------
	.section	.nv.compat,"",@"SHT_CUDA_COMPAT_INFO"
	.align	4
        /*0000*/ 	.byte	0x02, 0x09, 0x00, 0x00, 0x02, 0x02, 0x01, 0x00, 0x02, 0x05, 0x05, 0x00, 0x03, 0x07, 0x01, 0x01
        /*0010*/ 	.byte	0x02, 0x03, 0x00, 0x00, 0x02, 0x06, 0x01, 0x00, 0x04, 0x0b, 0x08, 0x00, 0x01, 0x00, 0x00, 0x00
        /*0020*/ 	.byte	0x00, 0x00, 0x00, 0x00


//--------------------- .nv.info.radon_local_kernel --------------------------
	.section	.nv.info.radon_local_kernel,"",@"SHT_CUDA_INFO"
	.sectionflags	@""
	.align	4


	//----- nvinfo : EIATTR_CUDA_API_VERSION
	.align		4
        /*0000*/ 	.byte	0x04, 0x37
        /*0002*/ 	.short	(.L_22 - .L_21)
.L_21:
        /*0004*/ 	.word	0x00000082


	//----- nvinfo : EIATTR_KPARAM_INFO
	.align		4
.L_22:
        /*0008*/ 	.byte	0x04, 0x17
        /*000a*/ 	.short	(.L_24 - .L_23)
.L_23:
        /*000c*/ 	.word	0x00000000
        /*0010*/ 	.short	0x0007
        /*0012*/ 	.short	0x0024
        /*0014*/ 	.byte	0x00, 0xf0, 0x11, 0x00


	//----- nvinfo : EIATTR_KPARAM_INFO
	.align		4
.L_24:
        /*0018*/ 	.byte	0x04, 0x17
        /*001a*/ 	.short	(.L_26 - .L_25)
.L_25:
        /*001c*/ 	.word	0x00000000
        /*0020*/ 	.short	0x0006
        /*0022*/ 	.short	0x0020
        /*0024*/ 	.byte	0x00, 0xf0, 0x11, 0x00


	//----- nvinfo : EIATTR_KPARAM_INFO
	.align		4
.L_26:
        /*0028*/ 	.byte	0x04, 0x17
        /*002a*/ 	.short	(.L_28 - .L_27)
.L_27:
        /*002c*/ 	.word	0x00000000
        /*0030*/ 	.short	0x0005
        /*0032*/ 	.short	0x001c
        /*0034*/ 	.byte	0x00, 0xf0, 0x11, 0x00


	//----- nvinfo : EIATTR_KPARAM_INFO
	.align		4
.L_28:
        /*0038*/ 	.byte	0x04, 0x17
        /*003a*/ 	.short	(.L_30 - .L_29)
.L_29:
        /*003c*/ 	.word	0x00000000
        /*0040*/ 	.short	0x0004
        /*0042*/ 	.short	0x0018
        /*0044*/ 	.byte	0x00, 0xf0, 0x11, 0x00


	//----- nvinfo : EIATTR_KPARAM_INFO
	.align		4
.L_30:
        /*0048*/ 	.byte	0x04, 0x17
        /*004a*/ 	.short	(.L_32 - .L_31)
.L_31:
        /*004c*/ 	.word	0x00000000
        /*0050*/ 	.short	0x0003
        /*0052*/ 	.short	0x0014
        /*0054*/ 	.byte	0x00, 0xf0, 0x11, 0x00


	//----- nvinfo : EIATTR_KPARAM_INFO
	.align		4
.L_32:
        /*0058*/ 	.byte	0x04, 0x17
        /*005a*/ 	.short	(.L_34 - .L_33)
.L_33:
        /*005c*/ 	.word	0x00000000
        /*0060*/ 	.short	0x0002
        /*0062*/ 	.short	0x0010
        /*0064*/ 	.byte	0x00, 0xf0, 0x11, 0x00


	//----- nvinfo : EIATTR_KPARAM_INFO
	.align		4
.L_34:
        /*0068*/ 	.byte	0x04, 0x17
        /*006a*/ 	.short	(.L_36 - .L_35)
.L_35:
        /*006c*/ 	.word	0x00000000
        /*0070*/ 	.short	0x0001
        /*0072*/ 	.short	0x0008
        /*0074*/ 	.byte	0x00, 0xf5, 0x21, 0x00


	//----- nvinfo : EIATTR_KPARAM_INFO
	.align		4
.L_36:
        /*0078*/ 	.byte	0x04, 0x17
        /*007a*/ 	.short	(.L_38 - .L_37)
.L_37:
        /*007c*/ 	.word	0x00000000
        /*0080*/ 	.short	0x0000
        /*0082*/ 	.short	0x0000
        /*0084*/ 	.byte	0x00, 0xf5, 0x21, 0x00


	//----- nvinfo : EIATTR_SPARSE_MMA_MASK
	.align		4
.L_38:
        /*0088*/ 	.byte	0x03, 0x50
        /*008a*/ 	.short	0x0000


	//----- nvinfo : EIATTR_MAXREG_COUNT
	.align		4
        /*008c*/ 	.byte	0x03, 0x1b
        /*008e*/ 	.short	0x00ff


	//----- nvinfo : EIATTR_MERCURY_ISA_VERSION
	.align		4
        /*0090*/ 	.byte	0x03, 0x5f
        /*0092*/ 	.short	0x0101


	//----- nvinfo : EIATTR_VRC_CTA_INIT_COUNT
	.align		4
        /*0094*/ 	.byte	0x02, 0x4a
	.zero		1
	.zero		1


	//----- nvinfo : EIATTR_EXIT_INSTR_OFFSETS
	.align		4
        /*0098*/ 	.byte	0x04, 0x1c
        /*009a*/ 	.short	(.L_40 - .L_39)


	//   ....[0]....
.L_39:
        /*009c*/ 	.word	0x00000130


	//   ....[1]....
        /*00a0*/ 	.word	0x00002510


	//----- nvinfo : EIATTR_CRS_STACK_SIZE
	.align		4
.L_40:
        /*00a4*/ 	.byte	0x04, 0x1e
        /*00a6*/ 	.short	(.L_42 - .L_41)
.L_41:
        /*00a8*/ 	.word	0x00000000


	//----- nvinfo : EIATTR_CBANK_PARAM_SIZE
	.align		4
.L_42:
        /*00ac*/ 	.byte	0x03, 0x19
        /*00ae*/ 	.short	0x0028


	//----- nvinfo : EIATTR_PARAM_CBANK
	.align		4
        /*00b0*/ 	.byte	0x04, 0x0a
        /*00b2*/ 	.short	(.L_44 - .L_43)
	.align		4
.L_43:
        /*00b4*/ 	.word	index@(.nv.constant0.radon_local_kernel)
        /*00b8*/ 	.short	0x0380
        /*00ba*/ 	.short	0x0028


	//----- nvinfo : EIATTR_SW_WAR
	.align		4
.L_44:
        /*00bc*/ 	.byte	0x04, 0x36
        /*00be*/ 	.short	(.L_46 - .L_45)
.L_45:
        /*00c0*/ 	.word	0x00000008
.L_46:


//--------------------- .nv.info.radon_kernel     --------------------------
	.section	.nv.info.radon_kernel,"",@"SHT_CUDA_INFO"
	.sectionflags	@""
	.align	4


	//----- nvinfo : EIATTR_CUDA_API_VERSION
	.align		4
        /*0000*/ 	.byte	0x04, 0x37
        /*0002*/ 	.short	(.L_48 - .L_47)
.L_47:
        /*0004*/ 	.word	0x00000082


	//----- nvinfo : EIATTR_KPARAM_INFO
	.align		4
.L_48:
        /*0008*/ 	.byte	0x04, 0x17
        /*000a*/ 	.short	(.L_50 - .L_49)
.L_49:
        /*000c*/ 	.word	0x00000000
        /*0010*/ 	.short	0x0006
        /*0012*/ 	.short	0x0020
        /*0014*/ 	.byte	0x00, 0xf0, 0x11, 0x00


	//----- nvinfo : EIATTR_KPARAM_INFO
	.align		4
.L_50:
        /*0018*/ 	.byte	0x04, 0x17
        /*001a*/ 	.short	(.L_52 - .L_51)
.L_51:
        /*001c*/ 	.word	0x00000000
        /*0020*/ 	.short	0x0005
        /*0022*/ 	.short	0x001c
        /*0024*/ 	.byte	0x00, 0xf0, 0x11, 0x00


	//----- nvinfo : EIATTR_KPARAM_INFO
	.align		4
.L_52:
        /*0028*/ 	.byte	0x04, 0x17
        /*002a*/ 	.short	(.L_54 - .L_53)
.L_53:
        /*002c*/ 	.word	0x00000000
        /*0030*/ 	.short	0x0004
        /*0032*/ 	.short	0x0018
        /*0034*/ 	.byte	0x00, 0xf0, 0x11, 0x00


	//----- nvinfo : EIATTR_KPARAM_INFO
	.align		4
.L_54:
        /*0038*/ 	.byte	0x04, 0x17
        /*003a*/ 	.short	(.L_56 - .L_55)
.L_55:
        /*003c*/ 	.word	0x00000000
        /*0040*/ 	.short	0x0003
        /*0042*/ 	.short	0x0014
        /*0044*/ 	.byte	0x00, 0xf0, 0x11, 0x00


	//----- nvinfo : EIATTR_KPARAM_INFO
	.align		4
.L_56:
        /*0048*/ 	.byte	0x04, 0x17
        /*004a*/ 	.short	(.L_58 - .L_57)
.L_57:
        /*004c*/ 	.word	0x00000000
        /*0050*/ 	.short	0x0002
        /*0052*/ 	.short	0x0010
        /*0054*/ 	.byte	0x00, 0xf0, 0x11, 0x00


	//----- nvinfo : EIATTR_KPARAM_INFO
	.align		4
.L_58:
        /*0058*/ 	.byte	0x04, 0x17
        /*005a*/ 	.short	(.L_60 - .L_59)
.L_59:
        /*005c*/ 	.word	0x00000000
        /*0060*/ 	.short	0x0001
        /*0062*/ 	.short	0x0008
        /*0064*/ 	.byte	0x00, 0xf5, 0x21, 0x00


	//----- nvinfo : EIATTR_KPARAM_INFO
	.align		4
.L_60:
        /*0068*/ 	.byte	0x04, 0x17
        /*006a*/ 	.short	(.L_62 - .L_61)
.L_61:
        /*006c*/ 	.word	0x00000000
        /*0070*/ 	.short	0x0000
        /*0072*/ 	.short	0x0000
        /*0074*/ 	.byte	0x00, 0xf5, 0x21, 0x00


	//----- nvinfo : EIATTR_SPARSE_MMA_MASK
	.align		4
.L_62:
        /*0078*/ 	.byte	0x03, 0x50
        /*007a*/ 	.short	0x0000


	//----- nvinfo : EIATTR_MAXREG_COUNT
	.align		4
        /*007c*/ 	.byte	0x03, 0x1b
        /*007e*/ 	.short	0x00ff


	//----- nvinfo : EIATTR_MERCURY_ISA_VERSION
	.align		4
        /*0080*/ 	.byte	0x03, 0x5f
        /*0082*/ 	.short	0x0101


	//----- nvinfo : EIATTR_VRC_CTA_INIT_COUNT
	.align		4
        /*0084*/ 	.byte	0x02, 0x4a
	.zero		1
	.zero		1


	//----- nvinfo : EIATTR_EXIT_INSTR_OFFSETS
	.align		4
        /*0088*/ 	.byte	0x04, 0x1c
        /*008a*/ 	.short	(.L_64 - .L_63)


	//   ....[0]....
.L_63:
        /*008c*/ 	.word	0x00000130


	//   ....[1]....
        /*0090*/ 	.word	0x00002560


	//----- nvinfo : EIATTR_CRS_STACK_SIZE
	.align		4
.L_64:
        /*0094*/ 	.byte	0x04, 0x1e
        /*0096*/ 	.short	(.L_66 - .L_65)
.L_65:
        /*0098*/ 	.word	0x00000000


	//----- nvinfo : EIATTR_CBANK_PARAM_SIZE
	.align		4
.L_66:
        /*009c*/ 	.byte	0x03, 0x19
        /*009e*/ 	.short	0x0024


	//----- nvinfo : EIATTR_PARAM_CBANK
	.align		4
        /*00a0*/ 	.byte	0x04, 0x0a
        /*00a2*/ 	.short	(.L_68 - .L_67)
	.align		4
.L_67:
        /*00a4*/ 	.word	index@(.nv.constant0.radon_kernel)
        /*00a8*/ 	.short	0x0380
        /*00aa*/ 	.short	0x0024


	//----- nvinfo : EIATTR_SW_WAR
	.align		4
.L_68:
        /*00ac*/ 	.byte	0x04, 0x36
        /*00ae*/ 	.short	(.L_70 - .L_69)
.L_69:
        /*00b0*/ 	.word	0x00000008
.L_70:


//--------------------- .nv.callgraph             --------------------------
	.section	.nv.callgraph,"",@"SHT_CUDA_CALLGRAPH"
	.align	4
	.sectionentsize	8
	.align		4
        /*0000*/ 	.word	0x00000000
	.align		4
        /*0004*/ 	.word	0xffffffff
	.align		4
        /*0008*/ 	.word	0x00000000
	.align		4
        /*000c*/ 	.word	0xfffffffe
	.align		4
        /*0010*/ 	.word	0x00000000
	.align		4
        /*0014*/ 	.word	0xfffffffd
	.align		4
        /*0018*/ 	.word	0x00000000
	.align		4
        /*001c*/ 	.word	0xfffffffc


//--------------------- .nv.constant4             --------------------------
	.section	.nv.constant4,"a",@progbits
	.align	8
	.align		8
.nv.constant4:
        /*0000*/ 	.dword	__cudart_i2opi_f


//--------------------- .text.radon_local_kernel  --------------------------
	.section	.text.radon_local_kernel,"ax",@progbits
	.align	128
        .global         radon_local_kernel
        .type           radon_local_kernel,@function
        .size           radon_local_kernel,(.L_x_123 - radon_local_kernel)
        .other          radon_local_kernel,@"STO_CUDA_ENTRY STV_DEFAULT"
radon_local_kernel:
.text.radon_local_kernel:
[----:B------:R-:W0:Y:S01]  /*0000*/  LDC R1, c[0x0][0x37c] ;  /* 0x0000df00ff017b82 */ /* 0x000e220000000800 */
[----:B------:R-:W1:Y:S07]  /*0010*/  S2R R12, SR_TID.Y ;  /* 0x00000000000c7919 */ /* 0x000e6e0000002200 */
[----:B------:R-:W2:Y:S01]  /*0020*/  LDC R3, c[0x0][0x360] ;  /* 0x0000d800ff037b82 */ /* 0x000ea20000000800 */
[----:B------:R-:W3:Y:S01]  /*0030*/  LDCU.64 UR8, c[0x0][0x398] ;  /* 0x00007300ff0877ac */ /* 0x000ee20008000a00 */
[----:B0-----:R-:W-:Y:S01]  /*0040*/  VIADD R1, R1, 0xffffffe0 ;  /* 0xffffffe001017836 */ /* 0x001fe20000000000 */
[----:B------:R-:W2:Y:S01]  /*0050*/  S2R R10, SR_TID.X ;  /* 0x00000000000a7919 */ /* 0x000ea20000002100 */
[----:B------:R-:W0:Y:S01]  /*0060*/  LDCU UR7, c[0x0][0x394] ;  /* 0x00007280ff0777ac */ /* 0x000e220008000800 */
[----:B------:R-:W4:Y:S03]  /*0070*/  S2R R9, SR_TID.Z ;  /* 0x0000000000097919 */ /* 0x000f260000002300 */
[----:B------:R-:W1:Y:S08]  /*0080*/  S2UR UR5, SR_CTAID.Y ;  /* 0x00000000000579c3 */ /* 0x000e700000002600 */
[----:B------:R-:W1:Y:S08]  /*0090*/  LDC R5, c[0x0][0x364] ;  /* 0x0000d900ff057b82 */ /* 0x000e700000000800 */
[----:B------:R-:W2:Y:S08]  /*00a0*/  S2UR UR4, SR_CTAID.X ;  /* 0x00000000000479c3 */ /* 0x000eb00000002500 */
[----:B------:R-:W4:Y:S08]  /*00b0*/  S2UR UR6, SR_CTAID.Z ;  /* 0x00000000000679c3 */ /* 0x000f300000002700 */
[----:B------:R-:W4:Y:S01]  /*00c0*/  LDC R0, c[0x0][0x368] ;  /* 0x0000da00ff007b82 */ /* 0x000f220000000800 */
[----:B-1----:R-:W-:-:S05]  /*00d0*/  IMAD R12, R5, UR5, R12 ;  /* 0x00000005050c7c24 */ /* 0x002fca000f8e020c */
[----:B---3--:R-:W-:Y:S01]  /*00e0*/  ISETP.GE.AND P0, PT, R12, UR8, PT ;  /* 0x000000080c007c0c */ /* 0x008fe2000bf06270 */
[----:B--2---:R-:W-:-:S05]  /*00f0*/  IMAD R10, R3, UR4, R10 ;  /* 0x00000004030a7c24 */ /* 0x004fca000f8e020a */
[----:B0-----:R-:W-:Y:S01]  /*0100*/  ISETP.GE.OR P0, PT, R10, UR7, P0 ;  /* 0x000000070a007c0c */ /* 0x001fe20008706670 */
[----:B----4-:R-:W-:-:S05]  /*0110*/  IMAD R9, R0, UR6, R9 ;  /* 0x0000000600097c24 */ /* 0x010fca000f8e0209 */
[----:B------:R-:W-:-:S13]  /*0120*/  ISETP.GE.OR P0, PT, R9, UR9, P0 ;  /* 0x0000000909007c0c */ /* 0x000fda0008706670 */
[----:B------:R-:W-:Y:S05]  /*0130*/  @P0 EXIT ;  /* 0x000000000000094d */ /* 0x000fea0003800000 */
[----:B------:R-:W0:Y:S01]  /*0140*/  LDCU UR6, c[0x0][0x390] ;  /* 0x00007200ff0677ac */ /* 0x000e220008000800 */
[----:B------:R-:W-:Y:S01]  /*0150*/  IMAD.MOV.U32 R2, RZ, RZ, 0x1 ;  /* 0x00000001ff027424 */ /* 0x000fe200078e00ff */
[----:B0-----:R-:W-:-:S09]  /*0160*/  UIADD3 UR6, UPT, UPT, UR6, -0x1, URZ ;  /* 0xffffffff06067890 */ /* 0x001fd2000fffe0ff */
[----:B------:R-:W0:Y:S08]  /*0170*/  I2F.F64 R4, UR6 ;  /* 0x0000000600047d12 */ /* 0x000e300008201c00 */
[----:B0-----:R-:W0:Y:S02]  /*0180*/  MUFU.RCP64H R3, R5 ;  /* 0x0000000500037308 */ /* 0x001e240000001800 */
[----:B0-----:R-:W-:-:S08]  /*0190*/  DFMA R6, -R4, R2, 1 ;  /* 0x3ff000000406742b */ /* 0x001fd00000000102 */
[----:B------:R-:W-:-:S08]  /*01a0*/  DFMA R6, R6, R6, R6 ;  /* 0x000000060606722b */ /* 0x000fd00000000006 */
[----:B------:R-:W-:-:S08]  /*01b0*/  DFMA R6, R2, R6, R2 ;  /* 0x000000060206722b */ /* 0x000fd00000000002 */
[----:B------:R-:W-:-:S08]  /*01c0*/  DFMA R2, -R4, R6, 1 ;  /* 0x3ff000000402742b */ /* 0x000fd00000000106 */
[----:B------:R-:W-:-:S08]  /*01d0*/  DFMA R2, R6, R2, R6 ;  /* 0x000000020602722b */ /* 0x000fd00000000006 */
[----:B------:R-:W-:-:S08]  /*01e0*/  DMUL R6, R2, 2 ;  /* 0x4000000002067828 */ /* 0x000fd00000000000 */
[----:B------:R-:W-:-:S08]  /*01f0*/  DFMA R14, -R4, R6, 2 ;  /* 0x40000000040e742b */ /* 0x000fd00000000106 */
[----:B------:R-:W-:-:S10]  /*0200*/  DFMA R2, R2, R14, R6 ;  /* 0x0000000e0202722b */ /* 0x000fd40000000006 */
[----:B------:R-:W-:-:S05]  /*0210*/  FFMA R0, RZ, R5, R3 ;  /* 0x00000005ff007223 */ /* 0x000fca0000000003 */
[----:B------:R-:W-:-:S13]  /*0220*/  FSETP.GT.AND P0, PT, |R0|, 1.469367938527859385e-39, PT ;  /* 0x001000000000780b */ /* 0x000fda0003f04200 */
[----:B------:R-:W-:Y:S05]  /*0230*/  @P0 BRA `(.L_x_0) ;  /* 0x0000000000200947 */ /* 0x000fea0003800000 */
[----:B------:R-:W-:Y:S01]  /*0240*/  MOV R6, R4 ;  /* 0x0000000400067202 */ /* 0x000fe20000000f00 */
[----:B------:R-:W-:Y:S01]  /*0250*/  IMAD.MOV.U32 R7, RZ, RZ, R5 ;  /* 0x000000ffff077224 */ /* 0x000fe200078e0005 */
[----:B------:R-:W-:Y:S01]  /*0260*/  MOV R4, RZ ;  /* 0x000000ff00047202 */ /* 0x000fe20000000f00 */
[----:B------:R-:W-:Y:S01]  /*0270*/  IMAD.MOV.U32 R5, RZ, RZ, 0x40000000 ;  /* 0x40000000ff057424 */ /* 0x000fe200078e00ff */
[----:B------:R-:W-:-:S07]  /*0280*/  MOV R0, 0x2a0 ;  /* 0x000002a000007802 */ /* 0x000fce0000000f00 */
[----:B------:R-:W-:Y:S05]  /*0290*/  CALL.REL.NOINC `($__internal_0_$__cuda_sm20_div_rn_f64_full) ;  /* 0x0000002000a07944 */ /* 0x000fea0003c00000 */
[----:B------:R-:W-:Y:S01]  /*02a0*/  MOV R2, R4 ;  /* 0x0000000400027202 */ /* 0x000fe20000000f00 */
[----:B------:R-:W-:-:S07]  /*02b0*/  IMAD.MOV.U32 R3, RZ, RZ, R5 ;  /* 0x000000ffff037224 */ /* 0x000fce00078e0005 */
.L_x_0:
[----:B------:R-:W0:Y:S01]  /*02c0*/  LDCU UR4, c[0x0][0x398] ;  /* 0x00007300ff0477ac */ /* 0x000e220008000800 */
[----:B------:R-:W-:Y:S01]  /*02d0*/  MOV R4, 0x1 ;  /* 0x0000000100047802 */ /* 0x000fe20000000f00 */
[----:B------:R-:W-:Y:S01]  /*02e0*/  F2F.F32.F64 R8, R2 ;  /* 0x0000000200087310 */ /* 0x000fe20000301000 */
[----:B------:R-:W-:Y:S01]  /*02f0*/  UMOV UR5, 0x400921fb ;  /* 0x400921fb00057882 */ /* 0x000fe20000000000 */
[----:B0-----:R-:W-:-:S09]  /*0300*/  UIADD3 UR4, UPT, UPT, UR4, -0x1, URZ ;  /* 0xffffffff04047890 */ /* 0x001fd2000fffe0ff */
[----:B------:R-:W0:Y:S01]  /*0310*/  I2F.F64.U32 R6, UR4 ;  /* 0x0000000400067d12 */ /* 0x000e220008201800 */
[----:B------:R-:W-:-:S07]  /*0320*/  UMOV UR4, 0x54442d18 ;  /* 0x54442d1800047882 */ /* 0x000fce0000000000 */
[----:B0-----:R-:W0:Y:S02]  /*0330*/  MUFU.RCP64H R5, R7 ;  /* 0x0000000700057308 */ /* 0x001e240000001800 */
[----:B0-----:R-:W-:-:S08]  /*0340*/  DFMA R14, -R6, R4, 1 ;  /* 0x3ff00000060e742b */ /* 0x001fd00000000104 */
[----:B------:R-:W-:-:S08]  /*0350*/  DFMA R14, R14, R14, R14 ;  /* 0x0000000e0e0e722b */ /* 0x000fd0000000000e */
[----:B------:R-:W-:-:S08]  /*0360*/  DFMA R14, R4, R14, R4 ;  /* 0x0000000e040e722b */ /* 0x000fd00000000004 */
[----:B------:R-:W-:-:S08]  /*0370*/  DFMA R4, -R6, R14, 1 ;  /* 0x3ff000000604742b */ /* 0x000fd0000000010e */
[----:B------:R-:W-:-:S08]  /*0380*/  DFMA R4, R14, R4, R14 ;  /* 0x000000040e04722b */ /* 0x000fd0000000000e */
[----:B------:R-:W-:-:S08]  /*0390*/  DMUL R14, R4, UR4 ;  /* 0x00000004040e7c28 */ /* 0x000fd00008000000 */
[----:B------:R-:W-:-:S08]  /*03a0*/  DFMA R16, -R6, R14, UR4 ;  /* 0x0000000406107e2b */ /* 0x000fd0000800010e */
[----:B------:R-:W-:-:S10]  /*03b0*/  DFMA R4, R4, R16, R14 ;  /* 0x000000100404722b */ /* 0x000fd4000000000e */
[----:B------:R-:W-:-:S05]  /*03c0*/  FFMA R0, RZ, R7, R5 ;  /* 0x00000007ff007223 */ /* 0x000fca0000000005 */
[----:B------:R-:W-:-:S13]  /*03d0*/  FSETP.GT.AND P0, PT, |R0|, 1.469367938527859385e-39, PT ;  /* 0x001000000000780b */ /* 0x000fda0003f04200 */
[----:B------:R-:W-:Y:S05]  /*03e0*/  @P0 BRA `(.L_x_1) ;  /* 0x0000000000100947 */ /* 0x000fea0003800000 */
[----:B------:R-:W-:Y:S01]  /*03f0*/  IMAD.MOV.U32 R4, RZ, RZ, 0x54442d18 ;  /* 0x54442d18ff047424 */ /* 0x000fe200078e00ff */
[----:B------:R-:W-:Y:S02]  /*0400*/  MOV R5, 0x400921fb ;  /* 0x400921fb00057802 */ /* 0x000fe40000000f00 */
[----:B------:R-:W-:-:S07]  /*0410*/  MOV R0, 0x430 ;  /* 0x0000043000007802 */ /* 0x000fce0000000f00 */
[----:B------:R-:W-:Y:S05]  /*0420*/  CALL.REL.NOINC `($__internal_0_$__cuda_sm20_div_rn_f64_full) ;  /* 0x00000020003c7944 */ /* 0x000fea0003c00000 */
.L_x_1:
[----:B------:R-:W0:Y:S01]  /*0430*/  F2F.F32.F64 R11, R4 ;  /* 0x00000004000b7310 */ /* 0x000e220000301000 */
[----:B------:R-:W-:Y:S01]  /*0440*/  I2FP.F32.U32 R0, R12 ;  /* 0x0000000c00007245 */ /* 0x000fe20000201000 */
[----:B------:R-:W1:Y:S01]  /*0450*/  LDCU.64 UR10, c[0x0][0x358] ;  /* 0x00006b00ff0a77ac */ /* 0x000e620008000a00 */
[----:B------:R-:W-:Y:S03]  /*0460*/  BSSY.RECONVERGENT B0, `(.L_x_2) ;  /* 0x000003f000007945 */ /* 0x000fe60003800200 */
[----:B0-----:R-:W-:-:S04]  /*0470*/  FMUL R11, R11, R0 ;  /* 0x000000000b0b7220 */ /* 0x001fc80000400000 */
[C---:B------:R-:W-:Y:S01]  /*0480*/  FMUL R0, R11.reuse, 0.63661974668502807617 ;  /* 0x3f22f9830b007820 */ /* 0x040fe20000400000 */
[----:B------:R-:W-:-:S05]  /*0490*/  FSETP.GE.AND P0, PT, |R11|, 105615, PT ;  /* 0x47ce47800b00780b */ /* 0x000fca0003f06200 */
[----:B------:R-:W0:Y:S02]  /*04a0*/  F2I.NTZ R0, R0 ;  /* 0x0000000000007305 */ /* 0x000e240000203100 */
[----:B0-----:R-:W-:Y:S01]  /*04b0*/  I2FP.F32.S32 R2, R0 ;  /* 0x0000000000027245 */ /* 0x001fe20000201400 */
[----:B------:R-:W-:-:S04]  /*04c0*/  IMAD.MOV.U32 R5, RZ, RZ, R0 ;  /* 0x000000ffff057224 */ /* 0x000fc800078e0000 */
[----:B------:R-:W-:-:S04]  /*04d0*/  FFMA R3, R2, -1.5707962512969970703, R11 ;  /* 0xbfc90fda02037823 */ /* 0x000fc8000000000b */
[----:B------:R-:W-:-:S04]  /*04e0*/  FFMA R3, R2, -7.5497894158615963534e-08, R3 ;  /* 0xb3a2216802037823 */ /* 0x000fc80000000003 */
[----:B------:R-:W-:-:S05]  /*04f0*/  FFMA R13, R2, -5.3903029534742383927e-15, R3 ;  /* 0xa7c234c5020d7823 */ /* 0x000fca0000000003 */
[----:B------:R-:W-:Y:S01]  /*0500*/  MOV R2, R13 ;  /* 0x0000000d00027202 */ /* 0x000fe20000000f00 */
[----:B-1----:R-:W-:Y:S06]  /*0510*/  @!P0 BRA `(.L_x_3) ;  /* 0x0000000000cc8947 */ /* 0x002fec0003800000 */
[----:B------:R-:W-:-:S13]  /*0520*/  FSETP.NEU.AND P0, PT, |R11|, +INF , PT ;  /* 0x7f8000000b00780b */ /* 0x000fda0003f0d200 */
[----:B------:R-:W-:Y:S01]  /*0530*/  @!P0 FMUL R2, RZ, R11 ;  /* 0x0000000bff028220 */ /* 0x000fe20000400000 */
[----:B------:R-:W-:Y:S01]  /*0540*/  @!P0 IMAD.MOV.U32 R0, RZ, RZ, RZ ;  /* 0x000000ffff008224 */ /* 0x000fe200078e00ff */
[----:B------:R-:W-:Y:S06]  /*0550*/  @!P0 BRA `(.L_x_3) ;  /* 0x0000000000bc8947 */ /* 0x000fec0003800000 */
[----:B------:R-:W-:Y:S01]  /*0560*/  SHF.L.U32 R2, R11, 0x8, RZ ;  /* 0x000000080b027819 */ /* 0x000fe200000006ff */
[----:B------:R-:W-:Y:S01]  /*0570*/  IMAD.MOV.U32 R6, RZ, RZ, RZ ;  /* 0x000000ffff067224 */ /* 0x000fe200078e00ff */
[----:B------:R-:W-:Y:S01]  /*0580*/  MOV R0, R1 ;  /* 0x0000000100007202 */ /* 0x000fe20000000f00 */
[----:B------:R-:W0:Y:S01]  /*0590*/  LDCU.64 UR8, c[0x4][URZ] ;  /* 0x01000000ff0877ac */ /* 0x000e220008000a00 */
[----:B------:R-:W-:Y:S01]  /*05a0*/  LOP3.LUT R17, R2, 0x80000000, RZ, 0xfc, !PT ;  /* 0x8000000002117812 */ /* 0x000fe200078efcff */
[----:B------:R-:W-:Y:S01]  /*05b0*/  UMOV UR5, URZ ;  /* 0x000000ff00057c82 */ /* 0x000fe20008000000 */
[----:B------:R-:W-:-:S05]  /*05c0*/  UMOV UR4, URZ ;  /* 0x000000ff00047c82 */ /* 0x000fca0008000000 */
.L_x_4:
[----:B0-----:R-:W-:Y:S01]  /*05d0*/  IMAD.U32 R14, RZ, RZ, UR8 ;  /* 0x00000008ff0e7e24 */ /* 0x001fe2000f8e00ff */
[----:B------:R-:W-:-:S05]  /*05e0*/  MOV R15, UR9 ;  /* 0x00000009000f7c02 */ /* 0x000fca0008000f00 */
[----:B------:R-:W2:Y:S01]  /*05f0*/  LDG.E.CONSTANT R2, desc[UR10][R14.64] ;  /* 0x0000000a0e027981 */ /* 0x000ea2000c1e9900 */
[----:B------:R-:W-:Y:S02]  /*0600*/  UIADD3 UR8, UP0, UPT, UR8, 0x4, URZ ;  /* 0x0000000408087890 */ /* 0x000fe4000ff1e0ff */
[----:B------:R-:W-:Y:S02]  /*0610*/  UIADD3 UR4, UPT, UPT, UR4, 0x1, URZ ;  /* 0x0000000104047890 */ /* 0x000fe4000fffe0ff */
[----:B------:R-:W-:Y:S02]  /*0620*/  UIADD3.X UR9, UPT, UPT, URZ, UR9, URZ, UP0, !UPT ;  /* 0x00000009ff097290 */ /* 0x000fe400087fe4ff */
[----:B------:R-:W-:Y:S01]  /*0630*/  UISETP.NE.AND UP0, UPT, UR4, 0x6, UPT ;  /* 0x000000060400788c */ /* 0x000fe2000bf05270 */
[----:B--2---:R-:W-:-:S03]  /*0640*/  IMAD.WIDE.U32 R2, R2, R17, RZ ;  /* 0x0000001102027225 */ /* 0x004fc600078e00ff */
[----:B------:R-:W-:-:S04]  /*0650*/  IADD3 R7, P0, PT, R2, R6, RZ ;  /* 0x0000000602077210 */ /* 0x000fc80007f1e0ff */
[----:B------:R-:W-:Y:S01]  /*0660*/  IADD3.X R6, PT, PT, R3, UR5, RZ, P0, !PT ;  /* 0x0000000503067c10 */ /* 0x000fe200087fe4ff */
[----:B------:R0:W-:Y:S02]  /*0670*/  STL [R0], R7 ;  /* 0x0000000700007387 */ /* 0x0001e40000100800 */
[----:B0-----:R-:W-:Y:S01]  /*0680*/  VIADD R0, R0, 0x4 ;  /* 0x0000000400007836 */ /* 0x001fe20000000000 */
[----:B------:R-:W-:Y:S06]  /*0690*/  BRA.U UP0, `(.L_x_4) ;  /* 0xfffffffd00cc7547 */ /* 0x000fec000b83ffff */
[----:B------:R-:W-:Y:S01]  /*06a0*/  SHF.R.U32.HI R4, RZ, 0x17, R11 ;  /* 0x00000017ff047819 */ /* 0x000fe2000001160b */
[----:B------:R0:W-:Y:S03]  /*06b0*/  STL [R1+0x18], R6 ;  /* 0x0000180601007387 */ /* 0x0001e60000100800 */
[C---:B------:R-:W-:Y:S02]  /*06c0*/  LOP3.LUT R0, R4.reuse, 0xe0, RZ, 0xc0, !PT ;  /* 0x000000e004007812 */ /* 0x040fe400078ec0ff */
[----:B------:R-:W-:Y:S02]  /*06d0*/  LOP3.LUT P0, RZ, R4, 0x1f, RZ, 0xc0, !PT ;  /* 0x0000001f04ff7812 */ /* 0x000fe4000780c0ff */
[----:B------:R-:W-:-:S04]  /*06e0*/  IADD3 R0, PT, PT, R0, -0x80, RZ ;  /* 0xffffff8000007810 */ /* 0x000fc80007ffe0ff */
[----:B------:R-:W-:-:S05]  /*06f0*/  SHF.R.U32.HI R0, RZ, 0x5, R0 ;  /* 0x00000005ff007819 */ /* 0x000fca0000011600 */
[----:B------:R-:W-:-:S05]  /*0700*/  IMAD R7, R0, -0x4, R1 ;  /* 0xfffffffc00077824 */ /* 0x000fca00078e0201 */
[----:B------:R-:W2:Y:S04]  /*0710*/  LDL R0, [R7+0x18] ;  /* 0x0000180007007983 */ /* 0x000ea80000100800 */
[----:B------:R-:W2:Y:S04]  /*0720*/  LDL R3, [R7+0x14] ;  /* 0x0000140007037983 */ /* 0x000ea80000100800 */
[----:B------:R-:W3:Y:S01]  /*0730*/  @P0 LDL R2, [R7+0x10] ;  /* 0x0000100007020983 */ /* 0x000ee20000100800 */
[----:B------:R-:W-:Y:S01]  /*0740*/  LOP3.LUT R4, R4, 0x1f, RZ, 0xc0, !PT ;  /* 0x0000001f04047812 */ /* 0x000fe200078ec0ff */
[----:B------:R-:W-:Y:S01]  /*0750*/  UMOV UR4, 0x54442d19 ;  /* 0x54442d1900047882 */ /* 0x000fe20000000000 */
[----:B------:R-:W-:-:S02]  /*0760*/  UMOV UR5, 0x3bf921fb ;  /* 0x3bf921fb00057882 */ /* 0x000fc40000000000 */
[-C--:B--2---:R-:W-:Y:S02]  /*0770*/  @P0 SHF.L.W.U32.HI R0, R3, R4.reuse, R0 ;  /* 0x0000000403000219 */ /* 0x084fe40000010e00 */
[----:B---3--:R-:W-:-:S04]  /*0780*/  @P0 SHF.L.W.U32.HI R3, R2, R4, R3 ;  /* 0x0000000402030219 */ /* 0x008fc80000010e03 */
[C---:B------:R-:W-:Y:S01]  /*0790*/  SHF.L.W.U32.HI R2, R3.reuse, 0x2, R0 ;  /* 0x0000000203027819 */ /* 0x040fe20000010e00 */
[----:B------:R-:W-:-:S03]  /*07a0*/  IMAD.SHL.U32 R3, R3, 0x4, RZ ;  /* 0x0000000403037824 */ /* 0x000fc600078e00ff */
[----:B------:R-:W-:Y:S02]  /*07b0*/  SHF.R.S32.HI R4, RZ, 0x1f, R2 ;  /* 0x0000001fff047819 */ /* 0x000fe40000011402 */
[----:B------:R-:W-:Y:S02]  /*07c0*/  ISETP.GE.AND P0, PT, R2, RZ, PT ;  /* 0x000000ff0200720c */ /* 0x000fe40003f06270 */
[C---:B------:R-:W-:Y:S02]  /*07d0*/  LOP3.LUT R14, R4.reuse, R3, RZ, 0x3c, !PT ;  /* 0x00000003040e7212 */ /* 0x040fe400078e3cff */
[----:B------:R-:W-:Y:S02]  /*07e0*/  LOP3.LUT R15, R4, R2, RZ, 0x3c, !PT ;  /* 0x00000002040f7212 */ /* 0x000fe400078e3cff */
[----:B------:R-:W-:-:S04]  /*07f0*/  SHF.R.U32.HI R3, RZ, 0x1e, R0 ;  /* 0x0000001eff037819 */ /* 0x000fc80000011600 */
[----:B------:R-:W0:Y:S01]  /*0800*/  I2F.F64.S64 R14, R14 ;  /* 0x0000000e000e7312 */ /* 0x000e220000301c00 */
[----:B------:R-:W-:Y:S01]  /*0810*/  LEA.HI R0, R2, R3, RZ, 0x1 ;  /* 0x0000000302007211 */ /* 0x000fe200078f08ff */
[----:B0-----:R-:W-:-:S10]  /*0820*/  DMUL R6, R14, UR4 ;  /* 0x000000040e067c28 */ /* 0x001fd40008000000 */
[----:B------:R-:W0:Y:S02]  /*0830*/  F2F.F32.F64 R6, R6 ;  /* 0x0000000600067310 */ /* 0x000e240000301000 */
[----:B0-----:R-:W-:-:S07]  /*0840*/  FSEL R2, -R6, R6, !P0 ;  /* 0x0000000606027208 */ /* 0x001fce0004000100 */
.L_x_3:
[----:B------:R-:W-:Y:S05]  /*0850*/  BSYNC.RECONVERGENT B0 ;  /* 0x0000000000007941 */ /* 0x000fea0003800200 */
.L_x_2:
[----:B------:R-:W-:Y:S01]  /*0860*/  MOV R16, 0x37cbac00 ;  /* 0x37cbac0000107802 */ /* 0x000fe20000000f00 */
[----:B------:R-:W-:Y:S01]  /*0870*/  FMUL R3, R2, R2 ;  /* 0x0000000202037220 */ /* 0x000fe20000400000 */
[C---:B------:R-:W-:Y:S01]  /*0880*/  LOP3.LUT R6, R0.reuse, 0x1, RZ, 0xc0, !PT ;  /* 0x0000000100067812 */ /* 0x040fe200078ec0ff */
[----:B------:R-:W-:Y:S01]  /*0890*/  IMAD.MOV.U32 R15, RZ, RZ, 0x3e2aaaa8 ;  /* 0x3e2aaaa8ff0f7424 */ /* 0x000fe200078e00ff */
[----:B------:R-:W-:Y:S01]  /*08a0*/  IADD3 R7, PT, PT, R0, 0x1, RZ ;  /* 0x0000000100077810 */ /* 0x000fe20007ffe0ff */
[----:B------:R-:W-:Y:S01]  /*08b0*/  FFMA R4, R3, R16, -0.0013887860113754868507 ;  /* 0xbab607ed03047423 */ /* 0x000fe20000000010 */
[----:B------:R-:W-:Y:S01]  /*08c0*/  ISETP.NE.U32.AND P0, PT, R6, 0x1, PT ;  /* 0x000000010600780c */ /* 0x000fe20003f05070 */
[----:B------:R-:W-:Y:S01]  /*08d0*/  IMAD.MOV.U32 R6, RZ, RZ, 0x3c0885e4 ;  /* 0x3c0885e4ff067424 */ /* 0x000fe200078e00ff */
[----:B------:R-:W-:Y:S01]  /*08e0*/  LOP3.LUT P1, RZ, R7, 0x2, RZ, 0xc0, !PT ;  /* 0x0000000207ff7812 */ /* 0x000fe2000782c0ff */
[----:B------:R-:W-:Y:S01]  /*08f0*/  BSSY.RECONVERGENT B0, `(.L_x_5) ;  /* 0x000003f000007945 */ /* 0x000fe20003800200 */
[----:B------:R-:W-:-:S02]  /*0900*/  FSEL R4, R4, -0.00019574658654164522886, P0 ;  /* 0xb94d415304047808 */ /* 0x000fc40000000000 */
[----:B------:R-:W-:Y:S02]  /*0910*/  FSEL R0, R6, 0.041666727513074874878, !P0 ;  /* 0x3d2aaabb06007808 */ /* 0x000fe40004000000 */
[----:B------:R-:W-:Y:S02]  /*0920*/  FSEL R7, R2, 1, !P0 ;  /* 0x3f80000002077808 */ /* 0x000fe40004000000 */
[----:B------:R-:W-:Y:S01]  /*0930*/  FSEL R15, -R15, -0.4999999701976776123, !P0 ;  /* 0xbeffffff0f0f7808 */ /* 0x000fe20004000100 */
[----:B------:R-:W-:Y:S01]  /*0940*/  FFMA R4, R3, R4, R0 ;  /* 0x0000000403047223 */ /* 0x000fe20000000000 */
[----:B------:R-:W-:Y:S01]  /*0950*/  FSETP.GE.AND P0, PT, |R11|, 105615, PT ;  /* 0x47ce47800b00780b */ /* 0x000fe20003f06200 */
[C---:B------:R-:W-:Y:S02]  /*0960*/  FFMA R0, R3.reuse, R7, RZ ;  /* 0x0000000703007223 */ /* 0x040fe400000000ff */
[----:B------:R-:W-:-:S04]  /*0970*/  FFMA R4, R3, R4, R15 ;  /* 0x0000000403047223 */ /* 0x000fc8000000000f */
[----:B------:R-:W-:-:S04]  /*0980*/  FFMA R7, R0, R4, R7 ;  /* 0x0000000400077223 */ /* 0x000fc80000000007 */
[----:B------:R-:W-:Y:S02]  /*0990*/  @P1 FADD R7, RZ, -R7 ;  /* 0x80000007ff071221 */ /* 0x000fe40000000000 */
[----:B------:R-:W-:Y:S05]  /*09a0*/  @!P0 BRA `(.L_x_6) ;  /* 0x0000000000cc8947 */ /* 0x000fea0003800000 */
[----:B------:R-:W-:-:S13]  /*09b0*/  FSETP.NEU.AND P0, PT, |R11|, +INF , PT ;  /* 0x7f8000000b00780b */ /* 0x000fda0003f0d200 */
[----:B------:R-:W-:Y:S01]  /*09c0*/  @!P0 FMUL R13, RZ, R11 ;  /* 0x0000000bff0d8220 */ /* 0x000fe20000400000 */
[----:B------:R-:W-:Y:S01]  /*09d0*/  @!P0 MOV R5, RZ ;  /* 0x000000ff00058202 */ /* 0x000fe20000000f00 */
[----:B------:R-:W-:Y:S06]  /*09e0*/  @!P0 BRA `(.L_x_6) ;  /* 0x0000000000bc8947 */ /* 0x000fec0003800000 */
[----:B------:R-:W-:Y:S02]  /*09f0*/  IMAD.SHL.U32 R2, R11, 0x100, RZ ;  /* 0x000001000b027824 */ /* 0x000fe400078e00ff */
[----:B------:R-:W-:Y:S02]  /*0a00*/  HFMA2 R6, -RZ, RZ, 0, 0 ;  /* 0x00000000ff067431 */ /* 0x000fe400000001ff */
[----:B------:R-:W-:Y:S01]  /*0a10*/  IMAD.MOV.U32 R0, RZ, RZ, R1 ;  /* 0x000000ffff007224 */ /* 0x000fe200078e0001 */
[----:B------:R-:W0:Y:S01]  /*0a20*/  LDCU.64 UR8, c[0x4][URZ] ;  /* 0x01000000ff0877ac */ /* 0x000e220008000a00 */
[----:B------:R-:W-:Y:S01]  /*0a30*/  LOP3.LUT R15, R2, 0x80000000, RZ, 0xfc, !PT ;  /* 0x80000000020f7812 */ /* 0x000fe200078efcff */
[----:B------:R-:W-:Y:S01]  /*0a40*/  UMOV UR5, URZ ;  /* 0x000000ff00057c82 */ /* 0x000fe20008000000 */
[----:B------:R-:W-:-:S05]  /*0a50*/  UMOV UR4, URZ ;  /* 0x000000ff00047c82 */ /* 0x000fca0008000000 */
.L_x_7:
[----:B0-----:R-:W-:Y:S01]  /*0a60*/  MOV R4, UR8 ;  /* 0x0000000800047c02 */ /* 0x001fe20008000f00 */
[----:B------:R-:W-:-:S05]  /*0a70*/  IMAD.U32 R5, RZ, RZ, UR9 ;  /* 0x00000009ff057e24 */ /* 0x000fca000f8e00ff */
        /* <DEDUP_REMOVED lines=9> */
[----:B0-----:R-:W-:Y:S01]  /*0b10*/  IADD3 R0, PT, PT, R0, 0x4, RZ ;  /* 0x0000000400007810 */ /* 0x001fe20007ffe0ff */
[----:B------:R-:W-:Y:S06]  /*0b20*/  BRA.U UP0, `(.L_x_7) ;  /* 0xfffffffd00cc7547 */ /* 0x000fec000b83ffff */
[----:B------:R-:W-:Y:S01]  /*0b30*/  SHF.R.U32.HI R4, RZ, 0x17, R11 ;  /* 0x00000017ff047819 */ /* 0x000fe2000001160b */
[----:B------:R0:W-:Y:S03]  /*0b40*/  STL [R1+0x18], R6 ;  /* 0x0000180601007387 */ /* 0x0001e60000100800 */
[C---:B------:R-:W-:Y:S02]  /*0b50*/  LOP3.LUT R0, R4.reuse, 0xe0, RZ, 0xc0, !PT ;  /* 0x000000e004007812 */ /* 0x040fe400078ec0ff */
[----:B------:R-:W-:-:S03]  /*0b60*/  LOP3.LUT P0, RZ, R4, 0x1f, RZ, 0xc0, !PT ;  /* 0x0000001f04ff7812 */ /* 0x000fc6000780c0ff */
[----:B------:R-:W-:-:S05]  /*0b70*/  VIADD R0, R0, 0xffffff80 ;  /* 0xffffff8000007836 */ /* 0x000fca0000000000 */
        /* <DEDUP_REMOVED lines=9> */
[----:B---3--:R-:W-:Y:S02]  /*0c10*/  @P0 SHF.L.W.U32.HI R3, R2, R4, R3 ;  /* 0x0000000402030219 */ /* 0x008fe40000010e03 */
[--C-:B------:R-:W-:Y:S02]  /*0c20*/  SHF.R.U32.HI R5, RZ, 0x1e, R0.reuse ;  /* 0x0000001eff057819 */ /* 0x100fe40000011600 */
[C---:B------:R-:W-:Y:S02]  /*0c30*/  SHF.L.W.U32.HI R2, R3.reuse, 0x2, R0 ;  /* 0x0000000203027819 */ /* 0x040fe40000010e00 */
[----:B------:R-:W-:Y:S02]  /*0c40*/  SHF.L.U32 R3, R3, 0x2, RZ ;  /* 0x0000000203037819 */ /* 0x000fe400000006ff */
[----:B------:R-:W-:-:S02]  /*0c50*/  SHF.R.S32.HI R4, RZ, 0x1f, R2 ;  /* 0x0000001fff047819 */ /* 0x000fc40000011402 */
[----:B------:R-:W-:Y:S02]  /*0c60*/  ISETP.GE.AND P0, PT, R2, RZ, PT ;  /* 0x000000ff0200720c */ /* 0x000fe40003f06270 */
[C---:B------:R-:W-:Y:S02]  /*0c70*/  LOP3.LUT R14, R4.reuse, R3, RZ, 0x3c, !PT ;  /* 0x00000003040e7212 */ /* 0x040fe400078e3cff */
[----:B------:R-:W-:Y:S02]  /*0c80*/  LOP3.LUT R15, R4, R2, RZ, 0x3c, !PT ;  /* 0x00000002040f7212 */ /* 0x000fe400078e3cff */
[----:B------:R-:W-:-:S04]  /*0c90*/  LEA.HI R5, R2, R5, RZ, 0x1 ;  /* 0x0000000502057211 */ /* 0x000fc800078f08ff */
[----:B------:R-:W1:Y:S02]  /*0ca0*/  I2F.F64.S64 R14, R14 ;  /* 0x0000000e000e7312 */ /* 0x000e640000301c00 */
[----:B-1----:R-:W-:-:S10]  /*0cb0*/  DMUL R18, R14, UR4 ;  /* 0x000000040e127c28 */ /* 0x002fd40008000000 */
[----:B------:R-:W1:Y:S02]  /*0cc0*/  F2F.F32.F64 R18, R18 ;  /* 0x0000001200127310 */ /* 0x000e640000301000 */
[----:B01----:R-:W-:-:S07]  /*0cd0*/  FSEL R13, -R18, R18, !P0 ;  /* 0x00000012120d7208 */ /* 0x003fce0004000100 */
.L_x_6:
[----:B------:R-:W-:Y:S05]  /*0ce0*/  BSYNC.RECONVERGENT B0 ;  /* 0x0000000000007941 */ /* 0x000fea0003800200 */
.L_x_5:
[----:B------:R-:W0:Y:S01]  /*0cf0*/  LDCU UR7, c[0x0][0x390] ;  /* 0x00007200ff0777ac */ /* 0x000e220008000800 */
[----:B------:R-:W-:Y:S01]  /*0d00*/  LOP3.LUT R0, R5, 0x1, RZ, 0xc0, !PT ;  /* 0x0000000105007812 */ /* 0x000fe200078ec0ff */
[----:B------:R-:W-:Y:S01]  /*0d10*/  FMUL R3, R13, R13 ;  /* 0x0000000d0d037220 */ /* 0x000fe20000400000 */
[----:B------:R-:W-:Y:S02]  /*0d20*/  MOV R2, 0x3effffff ;  /* 0x3effffff00027802 */ /* 0x000fe40000000f00 */
[----:B------:R-:W-:Y:S01]  /*0d30*/  ISETP.NE.U32.AND P0, PT, R0, 0x1, PT ;  /* 0x000000010000780c */ /* 0x000fe20003f05070 */
[----:B------:R-:W-:Y:S01]  /*0d40*/  FFMA R16, R3, R16, -0.0013887860113754868507 ;  /* 0xbab607ed03107423 */ /* 0x000fe20000000010 */
[----:B------:R-:W-:Y:S01]  /*0d50*/  IMAD.MOV.U32 R0, RZ, RZ, 0x3d2aaabb ;  /* 0x3d2aaabbff007424 */ /* 0x000fe200078e00ff */
[----:B------:R-:W-:Y:S02]  /*0d60*/  LOP3.LUT P1, RZ, R5, 0x2, RZ, 0xc0, !PT ;  /* 0x0000000205ff7812 */ /* 0x000fe4000782c0ff */
[----:B------:R-:W-:-:S02]  /*0d70*/  FSEL R5, -R2, -0.16666662693023681641, !P0 ;  /* 0xbe2aaaa802057808 */ /* 0x000fc40004000100 */
[----:B------:R-:W-:Y:S02]  /*0d80*/  FSEL R16, R16, -0.00019574658654164522886, !P0 ;  /* 0xb94d415310107808 */ /* 0x000fe40004000000 */
[----:B------:R-:W-:Y:S02]  /*0d90*/  FSEL R0, R0, 0.0083327032625675201416, !P0 ;  /* 0x3c0885e400007808 */ /* 0x000fe40004000000 */
[----:B------:R-:W-:Y:S01]  /*0da0*/  FSEL R6, R13, 1, P0 ;  /* 0x3f8000000d067808 */ /* 0x000fe20000000000 */
[----:B0-----:R-:W-:Y:S02]  /*0db0*/  UISETP.GE.AND UP0, UPT, UR7, 0x1, UPT ;  /* 0x000000010700788c */ /* 0x001fe4000bf06270 */
[----:B------:R-:W-:-:S04]  /*0dc0*/  FFMA R0, R3, R16, R0 ;  /* 0x0000001003007223 */ /* 0x000fc80000000000 */
[C---:B------:R-:W-:Y:S01]  /*0dd0*/  FFMA R0, R3.reuse, R0, R5 ;  /* 0x0000000003007223 */ /* 0x040fe20000000005 */
[----:B------:R-:W-:Y:S01]  /*0de0*/  FFMA R3, R3, R6, RZ ;  /* 0x0000000603037223 */ /* 0x000fe200000000ff */
[----:B------:R-:W-:-:S03]  /*0df0*/  IMAD.MOV.U32 R5, RZ, RZ, RZ ;  /* 0x000000ffff057224 */ /* 0x000fc600078e00ff */
[----:B------:R-:W-:-:S04]  /*0e00*/  FFMA R6, R3, R0, R6 ;  /* 0x0000000003067223 */ /* 0x000fc80000000006 */
[----:B------:R-:W-:Y:S01]  /*0e10*/  @P1 FADD R6, RZ, -R6 ;  /* 0x80000006ff061221 */ /* 0x000fe20000000000 */
[----:B------:R-:W-:Y:S06]  /*0e20*/  BRA.U !UP0, `(.L_x_8) ;  /* 0x0000001508987547 */ /* 0x000fec000b800000 */
[----:B------:R-:W0:Y:S01]  /*0e30*/  LDCU UR4, c[0x0][0x394] ;  /* 0x00007280ff0477ac */ /* 0x000e220008000800 */
[----:B------:R-:W-:Y:S01]  /*0e40*/  F2F.F64.F32 R4, R8 ;  /* 0x0000000800047310 */ /* 0x000fe20000201800 */
[----:B------:R-:W-:Y:S02]  /*0e50*/  UISETP.GE.U32.AND UP0, UPT, UR6, 0x3, UPT ;  /* 0x000000030600788c */ /* 0x000fe4000bf06070 */
[----:B------:R-:W-:-:S05]  /*0e60*/  ULOP3.LUT UR9, UR7, 0x3, URZ, 0xc0, !UPT ;  /* 0x0000000307097892 */ /* 0x000fca000f8ec0ff */
[----:B0-----:R-:W0:Y:S01]  /*0e70*/  I2F.F64 R2, UR4 ;  /* 0x0000000400027d12 */ /* 0x001e220008201c00 */
[----:B------:R-:W1:Y:S01]  /*0e80*/  LDCU.64 UR4, c[0x0][0x3a0] ;  /* 0x00007400ff0477ac */ /* 0x000e620008000a00 */
[----:B0-----:R-:W-:Y:S01]  /*0e90*/  DMUL R2, R2, -0.5 ;  /* 0xbfe0000002027828 */ /* 0x001fe20000000000 */
[----:B-1----:R-:W-:-:S07]  /*0ea0*/  I2FP.F32.S32 R11, UR5 ;  /* 0x00000005000b7c45 */ /* 0x002fce0008201400 */
[----:B------:R-:W-:Y:S01]  /*0eb0*/  DMUL R2, R2, R4 ;  /* 0x0000000402027228 */ /* 0x000fe20000000000 */
[----:B------:R-:W-:Y:S01]  /*0ec0*/  FFMA R13, R8, R11, -1 ;  /* 0xbf800000080d7423 */ /* 0x000fe2000000000b */
[----:B------:R-:W-:Y:S01]  /*0ed0*/  I2FP.F32.S32 R5, UR4 ;  /* 0x0000000400057c45 */ /* 0x000fe20008201400 */
[----:B------:R-:W-:Y:S01]  /*0ee0*/  UMOV UR4, URZ ;  /* 0x000000ff00047c82 */ /* 0x000fe20008000000 */
[----:B------:R-:W-:Y:S01]  /*0ef0*/  I2FP.F32.S32 R4, R10 ;  /* 0x0000000a00047245 */ /* 0x000fe20000201400 */
[----:B------:R-:W-:Y:S02]  /*0f00*/  FMUL R0, R6, R13 ;  /* 0x0000000d06007220 */ /* 0x000fe40000400000 */
[C---:B------:R-:W-:Y:S01]  /*0f10*/  FFMA R11, R8.reuse, R5, -1 ;  /* 0xbf800000080b7423 */ /* 0x040fe20000000005 */
[C---:B------:R-:W-:Y:S02]  /*0f20*/  FMUL R5, R7.reuse, R13 ;  /* 0x0000000d07057220 */ /* 0x040fe40000400000 */
[----:B------:R-:W0:Y:S01]  /*0f30*/  F2F.F32.F64 R3, R2 ;  /* 0x0000000200037310 */ /* 0x000e220000301000 */
[----:B------:R-:W-:Y:S01]  /*0f40*/  FFMA R15, R7, R11, R0 ;  /* 0x0000000b070f7223 */ /* 0x000fe20000000000 */
[----:B0-----:R-:W-:-:S04]  /*0f50*/  FFMA R4, R8, R4, R3 ;  /* 0x0000000408047223 */ /* 0x001fc80000000003 */
[----:B------:R-:W-:Y:S01]  /*0f60*/  FADD R2, -R15, R4 ;  /* 0x000000040f027221 */ /* 0x000fe20000000100 */
[C---:B------:R-:W-:Y:S01]  /*0f70*/  FFMA R4, R6.reuse, R11, -R5 ;  /* 0x0000000b06047223 */ /* 0x040fe20000000805 */
[----:B------:R-:W-:Y:S02]  /*0f80*/  MOV R5, RZ ;  /* 0x000000ff00057202 */ /* 0x000fe40000000f00 */
[-C--:B------:R-:W-:Y:S01]  /*0f90*/  FMUL R3, R7, R2.reuse ;  /* 0x0000000207037220 */ /* 0x080fe20000400000 */
[----:B------:R-:W-:Y:S01]  /*0fa0*/  FMUL R2, R6, R2 ;  /* 0x0000000206027220 */ /* 0x000fe20000400000 */
[----:B------:R-:W-:Y:S06]  /*0fb0*/  BRA.U !UP0, `(.L_x_9) ;  /* 0x0000000908e87547 */ /* 0x000fec000b800000 */
[----:B------:R-:W0:Y:S01]  /*0fc0*/  LDC.64 R16, c[0x0][0x388] ;  /* 0x0000e200ff107b82 */ /* 0x000e220000000a00 */
[----:B------:R-:W-:Y:S01]  /*0fd0*/  IMAD.MOV.U32 R5, RZ, RZ, RZ ;  /* 0x000000ffff057224 */ /* 0x000fe200078e00ff */
[----:B------:R-:W1:Y:S01]  /*0fe0*/  LDCU UR8, c[0x0][0x390] ;  /* 0x00007200ff0877ac */ /* 0x000e620008000800 */
[----:B------:R-:W-:Y:S01]  /*0ff0*/  ULOP3.LUT UR4, UR7, 0x7ffffffc, URZ, 0xc0, !UPT ;  /* 0x7ffffffc07047892 */ /* 0x000fe2000f8ec0ff */
[----:B------:R-:W-:-:S11]  /*1000*/  UMOV UR5, URZ ;  /* 0x000000ff00057c82 */ /* 0x000fd60008000000 */
.L_x_28:
[----:B------:R-:W-:Y:S01]  /*1010*/  I2FP.F32.U32 R11, UR5 ;  /* 0x00000005000b7c45 */ /* 0x000fe20008201000 */
[----:B------:R-:W2:Y:S01]  /*1020*/  MUFU.RCP R13, R8 ;  /* 0x00000008000d7308 */ /* 0x000ea20000001000 */
[----:B------:R-:W-:Y:S03]  /*1030*/  BSSY.RECONVERGENT B2, `(.L_x_10) ;  /* 0x000000f000027945 */ /* 0x000fe60003800200 */
[----:B------:R-:W-:-:S04]  /*1040*/  FFMA R11, R8, R11, -1 ;  /* 0xbf800000080b7423 */ /* 0x000fc8000000000b */
[----:B------:R-:W-:-:S04]  /*1050*/  FADD R11, R4, R11 ;  /* 0x0000000b040b7221 */ /* 0x000fc80000000000 */
[-C--:B------:R-:W-:Y:S01]  /*1060*/  FFMA R23, -R6, R11.reuse, R3 ;  /* 0x0000000b06177223 */ /* 0x080fe20000000103 */
[----:B------:R-:W-:-:S03]  /*1070*/  FFMA R21, R7, R11, R2 ;  /* 0x0000000b07157223 */ /* 0x000fc60000000002 */
[----:B------:R-:W-:Y:S01]  /*1080*/  FADD R23, R23, 1 ;  /* 0x3f80000017177421 */ /* 0x000fe20000000000 */
[----:B--2---:R-:W-:-:S03]  /*1090*/  FFMA R0, -R8, R13, 1 ;  /* 0x3f80000008007423 */ /* 0x004fc6000000010d */
[----:B------:R-:W2:Y:S01]  /*10a0*/  FCHK P0, R23, R8 ;  /* 0x0000000817007302 */ /* 0x000ea20000000000 */
[----:B------:R-:W-:-:S04]  /*10b0*/  FFMA R0, R13, R0, R13 ;  /* 0x000000000d007223 */ /* 0x000fc8000000000d */
[----:B------:R-:W-:-:S04]  /*10c0*/  FFMA R13, R23, R0, RZ ;  /* 0x00000000170d7223 */ /* 0x000fc800000000ff */
[----:B------:R-:W-:-:S04]  /*10d0*/  FFMA R14, -R8, R13, R23 ;  /* 0x0000000d080e7223 */ /* 0x000fc80000000117 */
[----:B------:R-:W-:Y:S01]  /*10e0*/  FFMA R0, R0, R14, R13 ;  /* 0x0000000e00007223 */ /* 0x000fe2000000000d */
[----:B--2---:R-:W-:Y:S06]  /*10f0*/  @!P0 BRA `(.L_x_11) ;  /* 0x0000000000088947 */ /* 0x004fec0003800000 */
[----:B------:R-:W-:-:S07]  /*1100*/  MOV R14, 0x1120 ;  /* 0x00001120000e7802 */ /* 0x000fce0000000f00 */
[----:B01----:R-:W-:Y:S05]  /*1110*/  CALL.REL.NOINC `($__internal_1_$__cuda_sm3x_div_rn_noftz_f32_slowpath) ;  /* 0x0000001800747944 */ /* 0x003fea0003c00000 */
.L_x_11:
[----:B-1----:R-:W-:Y:S05]  /*1120*/  BSYNC.RECONVERGENT B2 ;  /* 0x0000000000027941 */ /* 0x002fea0003800200 */
.L_x_10:
[----:B------:R-:W1:Y:S01]  /*1130*/  MUFU.RCP R11, R8 ;  /* 0x00000008000b7308 */ /* 0x000e620000001000 */
[----:B------:R-:W-:Y:S01]  /*1140*/  FADD R23, R21, 1 ;  /* 0x3f80000015177421 */ /* 0x000fe20000000000 */
[----:B------:R-:W-:Y:S06]  /*1150*/  BSSY.RECONVERGENT B2, `(.L_x_12) ;  /* 0x000000b000027945 */ /* 0x000fec0003800200 */
[----:B------:R-:W2:Y:S08]  /*1160*/  FCHK P0, R23, R8 ;  /* 0x0000000817007302 */ /* 0x000eb00000000000 */
[----:B------:R3:W4:Y:S01]  /*1170*/  F2I.TRUNC.NTZ R20, R0 ;  /* 0x0000000000147305 */ /* 0x000722000020f100 */
[----:B-1----:R-:W-:-:S04]  /*1180*/  FFMA R14, -R8, R11, 1 ;  /* 0x3f800000080e7423 */ /* 0x002fc8000000010b */
[----:B---3--:R-:W-:-:S04]  /*1190*/  FFMA R0, R11, R14, R11 ;  /* 0x0000000e0b007223 */ /* 0x008fc8000000000b */
[----:B------:R-:W-:-:S04]  /*11a0*/  FFMA R11, R0, R23, RZ ;  /* 0x00000017000b7223 */ /* 0x000fc800000000ff */
[----:B------:R-:W-:-:S04]  /*11b0*/  FFMA R14, -R8, R11, R23 ;  /* 0x0000000b080e7223 */ /* 0x000fc80000000117 */
[----:B------:R-:W-:Y:S01]  /*11c0*/  FFMA R0, R0, R14, R11 ;  /* 0x0000000e00007223 */ /* 0x000fe2000000000b */
[----:B--2-4-:R-:W-:Y:S06]  /*11d0*/  @!P0 BRA `(.L_x_13) ;  /* 0x0000000000088947 */ /* 0x014fec0003800000 */
[----:B------:R-:W-:-:S07]  /*11e0*/  MOV R14, 0x1200 ;  /* 0x00001200000e7802 */ /* 0x000fce0000000f00 */
[----:B0-----:R-:W-:Y:S05]  /*11f0*/  CALL.REL.NOINC `($__internal_1_$__cuda_sm3x_div_rn_noftz_f32_slowpath) ;  /* 0x00000018003c7944 */ /* 0x001fea0003c00000 */
.L_x_13:
[----:B------:R-:W-:Y:S05]  /*1200*/  BSYNC.RECONVERGENT B2 ;  /* 0x0000000000027941 */ /* 0x000fea0003800200 */
.L_x_12:
[----:B------:R-:W1:Y:S02]  /*1210*/  F2I.TRUNC.NTZ R19, R0 ;  /* 0x0000000000137305 */ /* 0x000e64000020f100 */
[----:B-1----:R-:W-:Y:S02]  /*1220*/  LOP3.LUT R11, R19, R20, RZ, 0xfc, !PT ;  /* 0x00000014130b7212 */ /* 0x002fe400078efcff */
[----:B------:R-:W-:Y:S02]  /*1230*/  VIMNMX R13, PT, PT, R20, R19, !PT ;  /* 0x00000013140d7248 */ /* 0x000fe40007fe0100 */
[----:B------:R-:W-:-:S04]  /*1240*/  ISETP.GE.AND P0, PT, R11, RZ, PT ;  /* 0x000000ff0b00720c */ /* 0x000fc80003f06270 */
[----:B------:R-:W-:-:S13]  /*1250*/  ISETP.GE.OR P0, PT, R13, UR8, !P0 ;  /* 0x000000080d007c0c */ /* 0x000fda000c706670 */
[----:B------:R-:W1:Y:S01]  /*1260*/  @!P0 LDC.64 R14, c[0x0][0x388] ;  /* 0x0000e200ff0e8b82 */ /* 0x000e620000000a00 */
[----:B------:R-:W-:-:S04]  /*1270*/  @!P0 IMAD R11, R9, UR8, R19 ;  /* 0x00000008090b8c24 */ /* 0x000fc8000f8e0213 */
[----:B------:R-:W-:-:S04]  /*1280*/  @!P0 IMAD R11, R11, UR8, R20 ;  /* 0x000000080b0b8c24 */ /* 0x000fc8000f8e0214 */
[----:B-1----:R-:W-:-:S06]  /*1290*/  @!P0 IMAD.WIDE R14, R11, 0x4, R14 ;  /* 0x000000040b0e8825 */ /* 0x002fcc00078e020e */
[----:B------:R-:W2:Y:S01]  /*12a0*/  @!P0 LDG.E R14, desc[UR10][R14.64] ;  /* 0x0000000a0e0e8981 */ /* 0x000ea2000c1e1900 */
[----:B------:R-:W-:Y:S01]  /*12b0*/  UIADD3 UR7, UPT, UPT, UR5, 0x1, URZ ;  /* 0x0000000105077890 */ /* 0x000fe2000fffe0ff */
[----:B------:R-:W1:Y:S01]  /*12c0*/  MUFU.RCP R19, R8 ;  /* 0x0000000800137308 */ /* 0x000e620000001000 */
[----:B------:R-:W-:Y:S04]  /*12d0*/  BSSY.RECONVERGENT B2, `(.L_x_14) ;  /* 0x0000011000027945 */ /* 0x000fe80003800200 */
[----:B------:R-:W-:-:S05]  /*12e0*/  I2FP.F32.U32 R11, UR7 ;  /* 0x00000007000b7c45 */ /* 0x000fca0008201000 */
[----:B------:R-:W-:-:S04]  /*12f0*/  FFMA R11, R8, R11, -1 ;  /* 0xbf800000080b7423 */ /* 0x000fc8000000000b */
[----:B------:R-:W-:Y:S01]  /*1300*/  FADD R11, R4, R11 ;  /* 0x0000000b040b7221 */ /* 0x000fe20000000000 */
[----:B-1----:R-:W-:-:S03]  /*1310*/  FFMA R0, -R8, R19, 1 ;  /* 0x3f80000008007423 */ /* 0x002fc60000000113 */
[-C--:B------:R-:W-:Y:S01]  /*1320*/  FFMA R13, -R6, R11.reuse, R3 ;  /* 0x0000000b060d7223 */ /* 0x080fe20000000103 */
[----:B------:R-:W-:Y:S01]  /*1330*/  FFMA R21, R7, R11, R2 ;  /* 0x0000000b07157223 */ /* 0x000fe20000000002 */
[----:B------:R-:W-:Y:S02]  /*1340*/  FFMA R0, R19, R0, R19 ;  /* 0x0000000013007223 */ /* 0x000fe40000000013 */
[----:B------:R-:W-:-:S04]  /*1350*/  FADD R23, R13, 1 ;  /* 0x3f8000000d177421 */ /* 0x000fc80000000000 */
[----:B------:R-:W1:Y:S01]  /*1360*/  FCHK P1, R23, R8 ;  /* 0x0000000817007302 */ /* 0x000e620000020000 */
[----:B------:R-:W-:-:S04]  /*1370*/  FFMA R13, R0, R23, RZ ;  /* 0x00000017000d7223 */ /* 0x000fc800000000ff */
[----:B------:R-:W-:-:S04]  /*1380*/  FFMA R18, -R8, R13, R23 ;  /* 0x0000000d08127223 */ /* 0x000fc80000000117 */
[----:B------:R-:W-:Y:S01]  /*1390*/  FFMA R0, R0, R18, R13 ;  /* 0x0000001200007223 */ /* 0x000fe2000000000d */
[----:B--2---:R-:W-:Y:S01]  /*13a0*/  @!P0 FADD R5, R5, R14 ;  /* 0x0000000e05058221 */ /* 0x004fe20000000000 */
[----:B-1----:R-:W-:Y:S06]  /*13b0*/  @!P1 BRA `(.L_x_15) ;  /* 0x0000000000089947 */ /* 0x002fec0003800000 */
[----:B------:R-:W-:-:S07]  /*13c0*/  MOV R14, 0x13e0 ;  /* 0x000013e0000e7802 */ /* 0x000fce0000000f00 */
[----:B0-----:R-:W-:Y:S05]  /*13d0*/  CALL.REL.NOINC `($__internal_1_$__cuda_sm3x_div_rn_noftz_f32_slowpath) ;  /* 0x0000001400c47944 */ /* 0x001fea0003c00000 */
.L_x_15:
[----:B------:R-:W-:Y:S05]  /*13e0*/  BSYNC.RECONVERGENT B2 ;  /* 0x0000000000027941 */ /* 0x000fea0003800200 */
.L_x_14:
        /* <DEDUP_REMOVED lines=13> */
.L_x_17:
[----:B------:R-:W-:Y:S05]  /*14c0*/  BSYNC.RECONVERGENT B2 ;  /* 0x0000000000027941 */ /* 0x000fea0003800200 */
.L_x_16:
        /* <DEDUP_REMOVED lines=29> */
.L_x_19:
[----:B------:R-:W-:Y:S05]  /*16a0*/  BSYNC.RECONVERGENT B2 ;  /* 0x0000000000027941 */ /* 0x000fea0003800200 */
.L_x_18:
        /* <DEDUP_REMOVED lines=13> */
.L_x_21:
[----:B------:R-:W-:Y:S05]  /*1780*/  BSYNC.RECONVERGENT B2 ;  /* 0x0000000000027941 */ /* 0x000fea0003800200 */
.L_x_20:
        /* <DEDUP_REMOVED lines=29> */
.L_x_23:
[----:B------:R-:W-:Y:S05]  /*1960*/  BSYNC.RECONVERGENT B2 ;  /* 0x0000000000027941 */ /* 0x000fea0003800200 */
.L_x_22:
        /* <DEDUP_REMOVED lines=13> */
.L_x_25:
[----:B------:R-:W-:Y:S05]  /*1a40*/  BSYNC.RECONVERGENT B2 ;  /* 0x0000000000027941 */ /* 0x000fea0003800200 */
.L_x_24:
[----:B------:R-:W1:Y:S01]  /*1a50*/  F2I.TRUNC.NTZ R15, R0 ;  /* 0x00000000000f7305 */ /* 0x000e62000020f100 */
[----:B------:R-:W-:Y:S01]  /*1a60*/  UMOV UR7, UR8 ;  /* 0x0000000800077c82 */ /* 0x000fe20008000000 */
[----:B------:R-:W-:Y:S01]  /*1a70*/  BSSY.RECONVERGENT B0, `(.L_x_26) ;  /* 0x000000b000007945 */ /* 0x000fe20003800200 */
[----:B-1----:R-:W-:Y:S02]  /*1a80*/  LOP3.LUT R11, R15, R20, RZ, 0xfc, !PT ;  /* 0x000000140f0b7212 */ /* 0x002fe400078efcff */
[----:B------:R-:W-:Y:S02]  /*1a90*/  VIMNMX R13, PT, PT, R20, R15, !PT ;  /* 0x0000000f140d7248 */ /* 0x000fe40007fe0100 */
[----:B------:R-:W-:-:S04]  /*1aa0*/  ISETP.GE.AND P0, PT, R11, RZ, PT ;  /* 0x000000ff0b00720c */ /* 0x000fc80003f06270 */
[----:B------:R-:W-:-:S13]  /*1ab0*/  ISETP.GE.OR P0, PT, R13, UR7, !P0 ;  /* 0x000000070d007c0c */ /* 0x000fda000c706670 */
[----:B------:R-:W-:Y:S05]  /*1ac0*/  @P0 BRA `(.L_x_27) ;  /* 0x0000000000140947 */ /* 0x000fea0003800000 */
[----:B------:R-:W-:-:S04]  /*1ad0*/  IMAD R11, R9, UR7, R15 ;  /* 0x00000007090b7c24 */ /* 0x000fc8000f8e020f */
[----:B------:R-:W-:-:S04]  /*1ae0*/  IMAD R11, R11, UR7, R20 ;  /* 0x000000070b0b7c24 */ /* 0x000fc8000f8e0214 */
[----:B0-----:R-:W-:-:S06]  /*1af0*/  IMAD.WIDE R14, R11, 0x4, R16 ;  /* 0x000000040b0e7825 */ /* 0x001fcc00078e0210 */
[----:B------:R-:W2:Y:S02]  /*1b00*/  LDG.E R14, desc[UR10][R14.64] ;  /* 0x0000000a0e0e7981 */ /* 0x000ea4000c1e1900 */
[----:B--2---:R-:W-:-:S07]  /*1b10*/  FADD R5, R5, R14 ;  /* 0x0000000e05057221 */ /* 0x004fce0000000000 */
.L_x_27:
[----:B------:R-:W-:Y:S05]  /*1b20*/  BSYNC.RECONVERGENT B0 ;  /* 0x0000000000007941 */ /* 0x000fea0003800200 */
.L_x_26:
[----:B------:R-:W-:-:S04]  /*1b30*/  UIADD3 UR5, UPT, UPT, UR5, 0x4, URZ ;  /* 0x0000000405057890 */ /* 0x000fc8000fffe0ff */
[----:B------:R-:W-:-:S09]  /*1b40*/  UISETP.NE.AND UP0, UPT, UR5, UR4, UPT ;  /* 0x000000040500728c */ /* 0x000fd2000bf05270 */
[----:B------:R-:W-:Y:S05]  /*1b50*/  BRA.U UP0, `(.L_x_28) ;  /* 0xfffffff5002c7547 */ /* 0x000fea000b83ffff */
.L_x_9:
[----:B------:R-:W-:-:S09]  /*1b60*/  UISETP.NE.AND UP0, UPT, UR9, URZ, UPT ;  /* 0x000000ff0900728c */ /* 0x000fd2000bf05270 */
[----:B------:R-:W-:Y:S05]  /*1b70*/  BRA.U !UP0, `(.L_x_8) ;  /* 0x0000000908447547 */ /* 0x000fea000b800000 */
[----:B------:R-:W-:-:S09]  /*1b80*/  UISETP.NE.AND UP0, UPT, UR9, 0x1, UPT ;  /* 0x000000010900788c */ /* 0x000fd2000bf05270 */
[----:B------:R-:W-:Y:S05]  /*1b90*/  BRA.U !UP0, `(.L_x_29) ;  /* 0x0000000508747547 */ /* 0x000fea000b800000 */
[----:B------:R-:W-:Y:S01]  /*1ba0*/  I2FP.F32.U32 R11, UR4 ;  /* 0x00000004000b7c45 */ /* 0x000fe20008201000 */
[----:B------:R-:W1:Y:S01]  /*1bb0*/  MUFU.RCP R13, R8 ;  /* 0x00000008000d7308 */ /* 0x000e620000001000 */
[----:B------:R-:W-:Y:S03]  /*1bc0*/  BSSY.RECONVERGENT B2, `(.L_x_30) ;  /* 0x000000f000027945 */ /* 0x000fe60003800200 */
[----:B------:R-:W-:-:S04]  /*1bd0*/  FFMA R11, R8, R11, -1 ;  /* 0xbf800000080b7423 */ /* 0x000fc8000000000b */
[----:B------:R-:W-:-:S04]  /*1be0*/  FADD R11, R4, R11 ;  /* 0x0000000b040b7221 */ /* 0x000fc80000000000 */
[-C--:B------:R-:W-:Y:S01]  /*1bf0*/  FFMA R0, -R6, R11.reuse, R3 ;  /* 0x0000000b06007223 */ /* 0x080fe20000000103 */
[----:B0-----:R-:W-:-:S03]  /*1c00*/  FFMA R17, R7, R11, R2 ;  /* 0x0000000b07117223 */ /* 0x001fc60000000002 */
[----:B------:R-:W-:Y:S01]  /*1c10*/  FADD R23, R0, 1 ;  /* 0x3f80000000177421 */ /* 0x000fe20000000000 */
[----:B-1----:R-:W-:-:S03]  /*1c20*/  FFMA R14, -R8, R13, 1 ;  /* 0x3f800000080e7423 */ /* 0x002fc6000000010d */
[----:B------:R-:W0:Y:S01]  /*1c30*/  FCHK P0, R23, R8 ;  /* 0x0000000817007302 */ /* 0x000e220000000000 */
[----:B------:R-:W-:-:S04]  /*1c40*/  FFMA R0, R13, R14, R13 ;  /* 0x0000000e0d007223 */ /* 0x000fc8000000000d */
[----:B------:R-:W-:-:S04]  /*1c50*/  FFMA R13, R0, R23, RZ ;  /* 0x00000017000d7223 */ /* 0x000fc800000000ff */
[----:B------:R-:W-:-:S04]  /*1c60*/  FFMA R14, -R8, R13, R23 ;  /* 0x0000000d080e7223 */ /* 0x000fc80000000117 */
[----:B------:R-:W-:Y:S01]  /*1c70*/  FFMA R0, R0, R14, R13 ;  /* 0x0000000e00007223 */ /* 0x000fe2000000000d */
[----:B0-----:R-:W-:Y:S06]  /*1c80*/  @!P0 BRA `(.L_x_31) ;  /* 0x0000000000088947 */ /* 0x001fec0003800000 */
[----:B------:R-:W-:-:S07]  /*1c90*/  MOV R14, 0x1cb0 ;  /* 0x00001cb0000e7802 */ /* 0x000fce0000000f00 */
[----:B------:R-:W-:Y:S05]  /*1ca0*/  CALL.REL.NOINC `($__internal_1_$__cuda_sm3x_div_rn_noftz_f32_slowpath) ;  /* 0x0000000c00907944 */ /* 0x000fea0003c00000 */
.L_x_31:
[----:B------:R-:W-:Y:S05]  /*1cb0*/  BSYNC.RECONVERGENT B2 ;  /* 0x0000000000027941 */ /* 0x000fea0003800200 */
.L_x_30:
[----:B------:R-:W0:Y:S01]  /*1cc0*/  MUFU.RCP R11, R8 ;  /* 0x00000008000b7308 */ /* 0x000e220000001000 */
[----:B------:R-:W-:Y:S01]  /*1cd0*/  FADD R23, R17, 1 ;  /* 0x3f80000011177421 */ /* 0x000fe20000000000 */
[----:B------:R-:W-:Y:S06]  /*1ce0*/  BSSY.RECONVERGENT B2, `(.L_x_32) ;  /* 0x000000b000027945 */ /* 0x000fec0003800200 */
[----:B------:R-:W1:Y:S08]  /*1cf0*/  FCHK P0, R23, R8 ;  /* 0x0000000817007302 */ /* 0x000e700000000000 */
[----:B------:R2:W3:Y:S01]  /*1d00*/  F2I.TRUNC.NTZ R16, R0 ;  /* 0x0000000000107305 */ /* 0x0004e2000020f100 */
[----:B0-----:R-:W-:-:S04]  /*1d10*/  FFMA R14, -R8, R11, 1 ;  /* 0x3f800000080e7423 */ /* 0x001fc8000000010b */
[----:B--2---:R-:W-:-:S04]  /*1d20*/  FFMA R0, R11, R14, R11 ;  /* 0x0000000e0b007223 */ /* 0x004fc8000000000b */
[----:B------:R-:W-:-:S04]  /*1d30*/  FFMA R11, R0, R23, RZ ;  /* 0x00000017000b7223 */ /* 0x000fc800000000ff */
[----:B------:R-:W-:-:S04]  /*1d40*/  FFMA R14, -R8, R11, R23 ;  /* 0x0000000b080e7223 */ /* 0x000fc80000000117 */
[----:B------:R-:W-:Y:S01]  /*1d50*/  FFMA R0, R0, R14, R11 ;  /* 0x0000000e00007223 */ /* 0x000fe2000000000b */
[----:B-1-3--:R-:W-:Y:S06]  /*1d60*/  @!P0 BRA `(.L_x_33) ;  /* 0x0000000000088947 */ /* 0x00afec0003800000 */
[----:B------:R-:W-:-:S07]  /*1d70*/  MOV R14, 0x1d90 ;  /* 0x00001d90000e7802 */ /* 0x000fce0000000f00 */
[----:B------:R-:W-:Y:S05]  /*1d80*/  CALL.REL.NOINC `($__internal_1_$__cuda_sm3x_div_rn_noftz_f32_slowpath) ;  /* 0x0000000c00587944 */ /* 0x000fea0003c00000 */
.L_x_33:
[----:B------:R-:W-:Y:S05]  /*1d90*/  BSYNC.RECONVERGENT B2 ;  /* 0x0000000000027941 */ /* 0x000fea0003800200 */
.L_x_32:
[----:B------:R-:W0:Y:S01]  /*1da0*/  F2I.TRUNC.NTZ R17, R0 ;  /* 0x0000000000117305 */ /* 0x000e22000020f100 */
[----:B------:R-:W1:Y:S01]  /*1db0*/  LDCU UR5, c[0x0][0x390] ;  /* 0x00007200ff0577ac */ /* 0x000e620008000800 */
[----:B0-----:R-:W-:Y:S02]  /*1dc0*/  LOP3.LUT R11, R17, R16, RZ, 0xfc, !PT ;  /* 0x00000010110b7212 */ /* 0x001fe400078efcff */
[----:B------:R-:W-:Y:S02]  /*1dd0*/  VIMNMX R13, PT, PT, R16, R17, !PT ;  /* 0x00000011100d7248 */ /* 0x000fe40007fe0100 */
[----:B------:R-:W-:-:S04]  /*1de0*/  ISETP.GE.AND P0, PT, R11, RZ, PT ;  /* 0x000000ff0b00720c */ /* 0x000fc80003f06270 */
[----:B-1----:R-:W-:-:S13]  /*1df0*/  ISETP.GE.OR P0, PT, R13, UR5, !P0 ;  /* 0x000000050d007c0c */ /* 0x002fda000c706670 */
[----:B------:R-:W0:Y:S01]  /*1e00*/  @!P0 LDC.64 R14, c[0x0][0x388] ;  /* 0x0000e200ff0e8b82 */ /* 0x000e220000000a00 */
[----:B------:R-:W-:-:S04]  /*1e10*/  @!P0 IMAD R11, R9, UR5, R17 ;  /* 0x00000005090b8c24 */ /* 0x000fc8000f8e0211 */
[----:B------:R-:W-:-:S04]  /*1e20*/  @!P0 IMAD R11, R11, UR5, R16 ;  /* 0x000000050b0b8c24 */ /* 0x000fc8000f8e0210 */
[----:B0-----:R-:W-:-:S06]  /*1e30*/  @!P0 IMAD.WIDE R14, R11, 0x4, R14 ;  /* 0x000000040b0e8825 */ /* 0x001fcc00078e020e */
[----:B------:R-:W2:Y:S01]  /*1e40*/  @!P0 LDG.E R14, desc[UR10][R14.64] ;  /* 0x0000000a0e0e8981 */ /* 0x000ea2000c1e1900 */
[----:B------:R-:W-:Y:S01]  /*1e50*/  UIADD3 UR5, UPT, UPT, UR4, 0x1, URZ ;  /* 0x0000000104057890 */ /* 0x000fe2000fffe0ff */
[----:B------:R-:W0:Y:S01]  /*1e60*/  MUFU.RCP R17, R8 ;  /* 0x0000000800117308 */ /* 0x000e220000001000 */
[----:B------:R-:W-:Y:S04]  /*1e70*/  BSSY.RECONVERGENT B2, `(.L_x_34) ;  /* 0x0000011000027945 */ /* 0x000fe80003800200 */
[----:B------:R-:W-:-:S05]  /*1e80*/  I2FP.F32.U32 R11, UR5 ;  /* 0x00000005000b7c45 */ /* 0x000fca0008201000 */
[----:B------:R-:W-:-:S04]  /*1e90*/  FFMA R11, R8, R11, -1 ;  /* 0xbf800000080b7423 */ /* 0x000fc8000000000b */
[----:B------:R-:W-:Y:S01]  /*1ea0*/  FADD R11, R4, R11 ;  /* 0x0000000b040b7221 */ /* 0x000fe20000000000 */
[----:B0-----:R-:W-:-:S03]  /*1eb0*/  FFMA R0, -R8, R17, 1 ;  /* 0x3f80000008007423 */ /* 0x001fc60000000111 */
[----:B------:R-:W-:Y:S01]  /*1ec0*/  FFMA R13, -R6, R11, R3 ;  /* 0x0000000b060d7223 */ /* 0x000fe20000000103 */
[----:B------:R-:W-:-:S03]  /*1ed0*/  FFMA R0, R17, R0, R17 ;  /* 0x0000000011007223 */ /* 0x000fc60000000011 */
[----:B------:R-:W-:-:S04]  /*1ee0*/  FADD R23, R13, 1 ;  /* 0x3f8000000d177421 */ /* 0x000fc80000000000 */
[----:B------:R-:W0:Y:S01]  /*1ef0*/  FCHK P1, R23, R8 ;  /* 0x0000000817007302 */ /* 0x000e220000020000 */
[----:B------:R-:W-:-:S04]  /*1f00*/  FFMA R13, R0, R23, RZ ;  /* 0x00000017000d7223 */ /* 0x000fc800000000ff */
[----:B------:R-:W-:-:S04]  /*1f10*/  FFMA R16, -R8, R13, R23 ;  /* 0x0000000d08107223 */ /* 0x000fc80000000117 */
[----:B------:R-:W-:Y:S01]  /*1f20*/  FFMA R0, R0, R16, R13 ;  /* 0x0000001000007223 */ /* 0x000fe2000000000d */
[----:B------:R-:W-:Y:S01]  /*1f30*/  FFMA R16, R7, R11, R2 ;  /* 0x0000000b07107223 */ /* 0x000fe20000000002 */
[----:B--2---:R-:W-:Y:S01]  /*1f40*/  @!P0 FADD R5, R5, R14 ;  /* 0x0000000e05058221 */ /* 0x004fe20000000000 */
[----:B0-----:R-:W-:Y:S06]  /*1f50*/  @!P1 BRA `(.L_x_35) ;  /* 0x0000000000089947 */ /* 0x001fec0003800000 */
[----:B------:R-:W-:-:S07]  /*1f60*/  MOV R14, 0x1f80 ;  /* 0x00001f80000e7802 */ /* 0x000fce0000000f00 */
[----:B------:R-:W-:Y:S05]  /*1f70*/  CALL.REL.NOINC `($__internal_1_$__cuda_sm3x_div_rn_noftz_f32_slowpath) ;  /* 0x0000000800dc7944 */ /* 0x000fea0003c00000 */
.L_x_35:
[----:B------:R-:W-:Y:S05]  /*1f80*/  BSYNC.RECONVERGENT B2 ;  /* 0x0000000000027941 */ /* 0x000fea0003800200 */
.L_x_34:
        /* <DEDUP_REMOVED lines=13> */
.L_x_37:
[----:B------:R-:W-:Y:S05]  /*2060*/  BSYNC.RECONVERGENT B2 ;  /* 0x0000000000027941 */ /* 0x000fea0003800200 */
.L_x_36:
[----:B------:R-:W0:Y:S01]  /*2070*/  F2I.TRUNC.NTZ R0, R0 ;  /* 0x0000000000007305 */ /* 0x000e22000020f100 */
[----:B------:R-:W1:Y:S01]  /*2080*/  LDCU UR7, c[0x0][0x390] ;  /* 0x00007200ff0777ac */ /* 0x000e620008000800 */
[----:B------:R-:W-:Y:S01]  /*2090*/  BSSY.RECONVERGENT B0, `(.L_x_29) ;  /* 0x000000d000007945 */ /* 0x000fe20003800200 */
[----:B------:R-:W-:Y:S01]  /*20a0*/  UIADD3 UR4, UPT, UPT, UR4, 0x2, URZ ;  /* 0x0000000204047890 */ /* 0x000fe2000fffe0ff */
[----:B0-----:R-:W-:Y:S02]  /*20b0*/  LOP3.LUT R11, R0, R17, RZ, 0xfc, !PT ;  /* 0x00000011000b7212 */ /* 0x001fe400078efcff */
[----:B------:R-:W-:Y:S02]  /*20c0*/  VIMNMX R13, PT, PT, R17, R0, !PT ;  /* 0x00000000110d7248 */ /* 0x000fe40007fe0100 */
[----:B------:R-:W-:-:S04]  /*20d0*/  ISETP.GE.AND P0, PT, R11, RZ, PT ;  /* 0x000000ff0b00720c */ /* 0x000fc80003f06270 */
[----:B-1----:R-:W-:-:S13]  /*20e0*/  ISETP.GE.OR P0, PT, R13, UR7, !P0 ;  /* 0x000000070d007c0c */ /* 0x002fda000c706670 */
[----:B------:R-:W-:Y:S05]  /*20f0*/  @P0 BRA `(.L_x_38) ;  /* 0x0000000000180947 */ /* 0x000fea0003800000 */
[----:B------:R-:W0:Y:S01]  /*2100*/  LDC.64 R14, c[0x0][0x388] ;  /* 0x0000e200ff0e7b82 */ /* 0x000e220000000a00 */
[----:B------:R-:W-:-:S04]  /*2110*/  IMAD R0, R9, UR7, R0 ;  /* 0x0000000709007c24 */ /* 0x000fc8000f8e0200 */
[----:B------:R-:W-:-:S04]  /*2120*/  IMAD R17, R0, UR7, R17 ;  /* 0x0000000700117c24 */ /* 0x000fc8000f8e0211 */
[----:B0-----:R-:W-:-:S06]  /*2130*/  IMAD.WIDE R14, R17, 0x4, R14 ;  /* 0x00000004110e7825 */ /* 0x001fcc00078e020e */
[----:B------:R-:W2:Y:S02]  /*2140*/  LDG.E R14, desc[UR10][R14.64] ;  /* 0x0000000a0e0e7981 */ /* 0x000ea4000c1e1900 */
[----:B--2---:R-:W-:-:S07]  /*2150*/  FADD R5, R5, R14 ;  /* 0x0000000e05057221 */ /* 0x004fce0000000000 */
.L_x_38:
[----:B------:R-:W-:Y:S05]  /*2160*/  BSYNC.RECONVERGENT B0 ;  /* 0x0000000000007941 */ /* 0x000fea0003800200 */
.L_x_29:
[----:B------:R-:W-:-:S04]  /*2170*/  ULOP3.LUT UR5, UR7, 0x1, URZ, 0xc0, !UPT ;  /* 0x0000000107057892 */ /* 0x000fc8000f8ec0ff */
[----:B------:R-:W-:-:S09]  /*2180*/  UISETP.NE.U32.AND UP0, UPT, UR5, 0x1, UPT ;  /* 0x000000010500788c */ /* 0x000fd2000bf05070 */
[----:B------:R-:W-:Y:S05]  /*2190*/  BRA.U UP0, `(.L_x_8) ;  /* 0x0000000100bc7547 */ /* 0x000fea000b800000 */
[----:B------:R-:W-:Y:S01]  /*21a0*/  I2FP.F32.U32 R11, UR4 ;  /* 0x00000004000b7c45 */ /* 0x000fe20008201000 */
[----:B------:R-:W1:Y:S01]  /*21b0*/  MUFU.RCP R13, R8 ;  /* 0x00000008000d7308 */ /* 0x000e620000001000 */
[----:B------:R-:W-:Y:S03]  /*21c0*/  BSSY.RECONVERGENT B2, `(.L_x_39) ;  /* 0x000000f000027945 */ /* 0x000fe60003800200 */
[----:B------:R-:W-:-:S04]  /*21d0*/  FFMA R11, R8, R11, -1 ;  /* 0xbf800000080b7423 */ /* 0x000fc8000000000b */
[----:B------:R-:W-:-:S04]  /*21e0*/  FADD R11, R4, R11 ;  /* 0x0000000b040b7221 */ /* 0x000fc80000000000 */
[-C--:B------:R-:W-:Y:S01]  /*21f0*/  FFMA R3, -R6, R11.reuse, R3 ;  /* 0x0000000b06037223 */ /* 0x080fe20000000103 */
[----:B------:R-:W-:-:S03]  /*2200*/  FFMA R7, R7, R11, R2 ;  /* 0x0000000b07077223 */ /* 0x000fc60000000002 */
[----:B------:R-:W-:Y:S01]  /*2210*/  FADD R23, R3, 1 ;  /* 0x3f80000003177421 */ /* 0x000fe20000000000 */
[----:B-1----:R-:W-:-:S03]  /*2220*/  FFMA R0, -R8, R13, 1 ;  /* 0x3f80000008007423 */ /* 0x002fc6000000010d */
[----:B------:R-:W1:Y:S01]  /*2230*/  FCHK P0, R23, R8 ;  /* 0x0000000817007302 */ /* 0x000e620000000000 */
[----:B------:R-:W-:-:S04]  /*2240*/  FFMA R0, R13, R0, R13 ;  /* 0x000000000d007223 */ /* 0x000fc8000000000d */
[----:B------:R-:W-:-:S04]  /*2250*/  FFMA R3, R0, R23, RZ ;  /* 0x0000001700037223 */ /* 0x000fc800000000ff */
[----:B------:R-:W-:-:S04]  /*2260*/  FFMA R4, -R8, R3, R23 ;  /* 0x0000000308047223 */ /* 0x000fc80000000117 */
[----:B------:R-:W-:Y:S01]  /*2270*/  FFMA R0, R0, R4, R3 ;  /* 0x0000000400007223 */ /* 0x000fe20000000003 */
[----:B-1----:R-:W-:Y:S06]  /*2280*/  @!P0 BRA `(.L_x_40) ;  /* 0x0000000000088947 */ /* 0x002fec0003800000 */
[----:B------:R-:W-:-:S07]  /*2290*/  MOV R14, 0x22b0 ;  /* 0x000022b0000e7802 */ /* 0x000fce0000000f00 */
[----:B0-----:R-:W-:Y:S05]  /*22a0*/  CALL.REL.NOINC `($__internal_1_$__cuda_sm3x_div_rn_noftz_f32_slowpath) ;  /* 0x0000000800107944 */ /* 0x001fea0003c00000 */
.L_x_40:
[----:B------:R-:W-:Y:S05]  /*22b0*/  BSYNC.RECONVERGENT B2 ;  /* 0x0000000000027941 */ /* 0x000fea0003800200 */
.L_x_39:
        /* <DEDUP_REMOVED lines=13> */
.L_x_42:
[----:B------:R-:W-:Y:S05]  /*2390*/  BSYNC.RECONVERGENT B2 ;  /* 0x0000000000027941 */ /* 0x000fea0003800200 */
.L_x_41:
[----:B------:R-:W1:Y:S01]  /*23a0*/  F2I.TRUNC.NTZ R11, R0 ;  /* 0x00000000000b7305 */ /* 0x000e62000020f100 */
[----:B------:R-:W2:Y:S01]  /*23b0*/  LDCU UR5, c[0x0][0x390] ;  /* 0x00007200ff0577ac */ /* 0x000ea20008000800 */
[----:B------:R-:W-:Y:S01]  /*23c0*/  BSSY.RECONVERGENT B0, `(.L_x_8) ;  /* 0x000000c000007945 */ /* 0x000fe20003800200 */
[----:B-1----:R-:W-:Y:S02]  /*23d0*/  LOP3.LUT R3, R11, R2, RZ, 0xfc, !PT ;  /* 0x000000020b037212 */ /* 0x002fe400078efcff */
[----:B------:R-:W-:Y:S02]  /*23e0*/  VIMNMX R4, PT, PT, R2, R11, !PT ;  /* 0x0000000b02047248 */ /* 0x000fe40007fe0100 */
[----:B------:R-:W-:-:S04]  /*23f0*/  ISETP.GE.AND P0, PT, R3, RZ, PT ;  /* 0x000000ff0300720c */ /* 0x000fc80003f06270 */
[----:B--2---:R-:W-:-:S13]  /*2400*/  ISETP.GE.OR P0, PT, R4, UR5, !P0 ;  /* 0x0000000504007c0c */ /* 0x004fda000c706670 */
[----:B------:R-:W-:Y:S05]  /*2410*/  @P0 BRA `(.L_x_43) ;  /* 0x0000000000180947 */ /* 0x000fea0003800000 */
[----:B------:R-:W1:Y:S01]  /*2420*/  LDC.64 R6, c[0x0][0x388] ;  /* 0x0000e200ff067b82 */ /* 0x000e620000000a00 */
[----:B------:R-:W-:-:S04]  /*2430*/  IMAD R3, R9, UR5, R11 ;  /* 0x0000000509037c24 */ /* 0x000fc8000f8e020b */
[----:B------:R-:W-:-:S04]  /*2440*/  IMAD R3, R3, UR5, R2 ;  /* 0x0000000503037c24 */ /* 0x000fc8000f8e0202 */
[----:B-1----:R-:W-:-:S06]  /*2450*/  IMAD.WIDE R2, R3, 0x4, R6 ;  /* 0x0000000403027825 */ /* 0x002fcc00078e0206 */
[----:B------:R-:W2:Y:S02]  /*2460*/  LDG.E R2, desc[UR10][R2.64] ;  /* 0x0000000a02027981 */ /* 0x000ea4000c1e1900 */
[----:B--2---:R-:W-:-:S07]  /*2470*/  FADD R5, R5, R2 ;  /* 0x0000000205057221 */ /* 0x004fce0000000000 */
.L_x_43:
[----:B------:R-:W-:Y:S05]  /*2480*/  BSYNC.RECONVERGENT B0 ;  /* 0x0000000000007941 */ /* 0x000fea0003800200 */
.L_x_8:
[----:B------:R-:W1:Y:S01]  /*2490*/  LDCU UR8, c[0x0][0x398] ;  /* 0x00007300ff0877ac */ /* 0x000e620008000800 */
[----:B------:R-:W2:Y:S01]  /*24a0*/  LDC.64 R2, c[0x0][0x380] ;  /* 0x0000e000ff027b82 */ /* 0x000ea20000000a00 */
[----:B------:R-:W-:Y:S01]  /*24b0*/  FMUL R5, R8, R5 ;  /* 0x0000000508057220 */ /* 0x000fe20000400000 */
[----:B------:R-:W3:Y:S01]  /*24c0*/  LDCU UR12, c[0x0][0x394] ;  /* 0x00007280ff0c77ac */ /* 0x000ee20008000800 */
[----:B-1----:R-:W-:-:S04]  /*24d0*/  IMAD R9, R9, UR8, R12 ;  /* 0x0000000809097c24 */ /* 0x002fc8000f8e020c */
[----:B---3--:R-:W-:-:S04]  /*24e0*/  IMAD R9, R9, UR12, R10 ;  /* 0x0000000c09097c24 */ /* 0x008fc8000f8e020a */
[----:B--2---:R-:W-:-:S05]  /*24f0*/  IMAD.WIDE R2, R9, 0x4, R2 ;  /* 0x0000000409027825 */ /* 0x004fca00078e0202 */
[----:B------:R-:W-:Y:S01]  /*2500*/  STG.E desc[UR10][R2.64], R5 ;  /* 0x0000000502007986 */ /* 0x000fe2000c10190a */
[----:B------:R-:W-:Y:S05]  /*2510*/  EXIT ;  /* 0x000000000000794d */ /* 0x000fea0003800000 */
        .weak           $__internal_0_$__cuda_sm20_div_rn_f64_full
        .type           $__internal_0_$__cuda_sm20_div_rn_f64_full,@function
        .size           $__internal_0_$__cuda_sm20_div_rn_f64_full,($__internal_1_$__cuda_sm3x_div_rn_noftz_f32_slowpath - $__internal_0_$__cuda_sm20_div_rn_f64_full)
$__internal_0_$__cuda_sm20_div_rn_f64_full:
[C---:B------:R-:W-:Y:S01]  /*2520*/  FSETP.GEU.AND P0, PT, |R7|.reuse, 1.469367938527859385e-39, PT ;  /* 0x001000000700780b */ /* 0x040fe20003f0e200 */
[----:B------:R-:W-:Y:S01]  /*2530*/  IMAD.MOV.U32 R18, RZ, RZ, 0x1 ;  /* 0x00000001ff127424 */ /* 0x000fe200078e00ff */
[C---:B------:R-:W-:Y:S02]  /*2540*/  LOP3.LUT R14, R7.reuse, 0x800fffff, RZ, 0xc0, !PT ;  /* 0x800fffff070e7812 */ /* 0x040fe400078ec0ff */
[----:B------:R-:W-:Y:S02]  /*2550*/  LOP3.LUT R20, R7, 0x7ff00000, RZ, 0xc0, !PT ;  /* 0x7ff0000007147812 */ /* 0x000fe400078ec0ff */
[----:B------:R-:W-:Y:S02]  /*2560*/  LOP3.LUT R15, R14, 0x3ff00000, RZ, 0xfc, !PT ;  /* 0x3ff000000e0f7812 */ /* 0x000fe400078efcff */
[----:B------:R-:W-:Y:S02]  /*2570*/  MOV R14, R6 ;  /* 0x00000006000e7202 */ /* 0x000fe40000000f00 */
[----:B------:R-:W-:-:S02]  /*2580*/  LOP3.LUT R11, R5, 0x7ff00000, RZ, 0xc0, !PT ;  /* 0x7ff00000050b7812 */ /* 0x000fc400078ec0ff */
[----:B------:R-:W-:Y:S01]  /*2590*/  MOV R13, 0x1ca00000 ;  /* 0x1ca00000000d7802 */ /* 0x000fe20000000f00 */
[----:B------:R-:W-:Y:S01]  /*25a0*/  @!P0 DMUL R14, R6, 8.98846567431157953865e+307 ;  /* 0x7fe00000060e8828 */ /* 0x000fe20000000000 */
[----:B------:R-:W-:Y:S01]  /*25b0*/  ISETP.GE.U32.AND P1, PT, R11, R20, PT ;  /* 0x000000140b00720c */ /* 0x000fe20003f26070 */
[----:B------:R-:W-:-:S04]  /*25c0*/  IMAD.MOV.U32 R22, RZ, RZ, R11 ;  /* 0x000000ffff167224 */ /* 0x000fc800078e000b */
[----:B------:R-:W0:Y:S02]  /*25d0*/  MUFU.RCP64H R19, R15 ;  /* 0x0000000f00137308 */ /* 0x000e240000001800 */
[----:B0-----:R-:W-:-:S08]  /*25e0*/  DFMA R2, R18, -R14, 1 ;  /* 0x3ff000001202742b */ /* 0x001fd0000000080e */
[----:B------:R-:W-:-:S08]  /*25f0*/  DFMA R2, R2, R2, R2 ;  /* 0x000000020202722b */ /* 0x000fd00000000002 */
[----:B------:R-:W-:Y:S01]  /*2600*/  DFMA R18, R18, R2, R18 ;  /* 0x000000021212722b */ /* 0x000fe20000000012 */
[----:B------:R-:W-:Y:S02]  /*2610*/  SEL R3, R13, 0x63400000, !P1 ;  /* 0x634000000d037807 */ /* 0x000fe40004800000 */
[----:B------:R-:W-:Y:S02]  /*2620*/  FSETP.GEU.AND P1, PT, |R5|, 1.469367938527859385e-39, PT ;  /* 0x001000000500780b */ /* 0x000fe40003f2e200 */
[----:B------:R-:W-:-:S03]  /*2630*/  LOP3.LUT R3, R3, 0x800fffff, R5, 0xf8, !PT ;  /* 0x800fffff03037812 */ /* 0x000fc600078ef805 */
[----:B------:R-:W-:Y:S01]  /*2640*/  DFMA R16, R18, -R14, 1 ;  /* 0x3ff000001210742b */ /* 0x000fe2000000080e */
[----:B------:R-:W-:-:S07]  /*2650*/  MOV R2, R4 ;  /* 0x0000000400027202 */ /* 0x000fce0000000f00 */
[----:B------:R-:W-:Y:S01]  /*2660*/  DFMA R16, R18, R16, R18 ;  /* 0x000000101210722b */ /* 0x000fe20000000012 */
[----:B------:R-:W-:Y:S10]  /*2670*/  @P1 BRA `(.L_x_44) ;  /* 0x0000000000201947 */ /* 0x000ff40003800000 */
[----:B------:R-:W-:-:S04]  /*2680*/  LOP3.LUT R18, R7, 0x7ff00000, RZ, 0xc0, !PT ;  /* 0x7ff0000007127812 */ /* 0x000fc800078ec0ff */
[----:B------:R-:W-:Y:S01]  /*2690*/  ISETP.GE.U32.AND P1, PT, R11, R18, PT ;  /* 0x000000120b00720c */ /* 0x000fe20003f26070 */
[----:B------:R-:W-:-:S03]  /*26a0*/  IMAD.MOV.U32 R18, RZ, RZ, RZ ;  /* 0x000000ffff127224 */ /* 0x000fc600078e00ff */
[----:B------:R-:W-:-:S04]  /*26b0*/  SEL R19, R13, 0x63400000, !P1 ;  /* 0x634000000d137807 */ /* 0x000fc80004800000 */
[----:B------:R-:W-:-:S04]  /*26c0*/  LOP3.LUT R19, R19, 0x80000000, R5, 0xf8, !PT ;  /* 0x8000000013137812 */ /* 0x000fc800078ef805 */
[----:B------:R-:W-:-:S06]  /*26d0*/  LOP3.LUT R19, R19, 0x100000, RZ, 0xfc, !PT ;  /* 0x0010000013137812 */ /* 0x000fcc00078efcff */
[----:B------:R-:W-:-:S10]  /*26e0*/  DFMA R2, R2, 2, -R18 ;  /* 0x400000000202782b */ /* 0x000fd40000000812 */
[----:B------:R-:W-:-:S07]  /*26f0*/  LOP3.LUT R22, R3, 0x7ff00000, RZ, 0xc0, !PT ;  /* 0x7ff0000003167812 */ /* 0x000fce00078ec0ff */
.L_x_44:
[----:B------:R-:W-:Y:S01]  /*2700*/  MOV R23, R20 ;  /* 0x0000001400177202 */ /* 0x000fe20000000f00 */
[----:B------:R-:W-:Y:S01]  /*2710*/  VIADD R24, R22, 0xffffffff ;  /* 0xffffffff16187836 */ /* 0x000fe20000000000 */
[----:B------:R-:W-:Y:S01]  /*2720*/  @!P0 LOP3.LUT R23, R15, 0x7ff00000, RZ, 0xc0, !PT ;  /* 0x7ff000000f178812 */ /* 0x000fe200078ec0ff */
[----:B------:R-:W-:-:S03]  /*2730*/  DMUL R18, R16, R2 ;  /* 0x0000000210127228 */ /* 0x000fc60000000000 */
[----:B------:R-:W-:Y:S02]  /*2740*/  IADD3 R25, PT, PT, R23, -0x1, RZ ;  /* 0xffffffff17197810 */ /* 0x000fe40007ffe0ff */
[----:B------:R-:W-:-:S03]  /*2750*/  ISETP.GT.U32.AND P0, PT, R24, 0x7feffffe, PT ;  /* 0x7feffffe1800780c */ /* 0x000fc60003f04070 */
[----:B------:R-:W-:Y:S01]  /*2760*/  DFMA R20, R18, -R14, R2 ;  /* 0x8000000e1214722b */ /* 0x000fe20000000002 */
[----:B------:R-:W-:-:S07]  /*2770*/  ISETP.GT.U32.OR P0, PT, R25, 0x7feffffe, P0 ;  /* 0x7feffffe1900780c */ /* 0x000fce0000704470 */
[----:B------:R-:W-:-:S06]  /*2780*/  DFMA R20, R16, R20, R18 ;  /* 0x000000141014722b */ /* 0x000fcc0000000012 */
[----:B------:R-:W-:Y:S05]  /*2790*/  @P0 BRA `(.L_x_45) ;  /* 0x00000000006c0947 */ /* 0x000fea0003800000 */
[----:B------:R-:W-:-:S04]  /*27a0*/  LOP3.LUT R16, R7, 0x7ff00000, RZ, 0xc0, !PT ;  /* 0x7ff0000007107812 */ /* 0x000fc800078ec0ff */
[CC--:B------:R-:W-:Y:S02]  /*27b0*/  VIADDMNMX R4, R11.reuse, -R16.reuse, 0xb9600000, !PT ;  /* 0xb96000000b047446 */ /* 0x0c0fe40007800910 */
[----:B------:R-:W-:Y:S02]  /*27c0*/  ISETP.GE.U32.AND P0, PT, R11, R16, PT ;  /* 0x000000100b00720c */ /* 0x000fe40003f06070 */
[----:B------:R-:W-:Y:S02]  /*27d0*/  VIMNMX R4, PT, PT, R4, 0x46a00000, PT ;  /* 0x46a0000004047848 */ /* 0x000fe40003fe0100 */
[----:B------:R-:W-:-:S05]  /*27e0*/  SEL R11, R13, 0x63400000, !P0 ;  /* 0x634000000d0b7807 */ /* 0x000fca0004000000 */
[----:B------:R-:W-:Y:S02]  /*27f0*/  IMAD.IADD R11, R4, 0x1, -R11 ;  /* 0x00000001040b7824 */ /* 0x000fe400078e0a0b */
[----:B------:R-:W-:-:S03]  /*2800*/  IMAD.MOV.U32 R4, RZ, RZ, RZ ;  /* 0x000000ffff047224 */ /* 0x000fc600078e00ff */
[----:B------:R-:W-:-:S06]  /*2810*/  IADD3 R5, PT, PT, R11, 0x7fe00000, RZ ;  /* 0x7fe000000b057810 */ /* 0x000fcc0007ffe0ff */
[----:B------:R-:W-:-:S10]  /*2820*/  DMUL R16, R20, R4 ;  /* 0x0000000414107228 */ /* 0x000fd40000000000 */
[----:B------:R-:W-:-:S13]  /*2830*/  FSETP.GTU.AND P0, PT, |R17|, 1.469367938527859385e-39, PT ;  /* 0x001000001100780b */ /* 0x000fda0003f0c200 */
[----:B------:R-:W-:Y:S05]  /*2840*/  @P0 BRA `(.L_x_46) ;  /* 0x0000000000940947 */ /* 0x000fea0003800000 */
[----:B------:R-:W-:Y:S01]  /*2850*/  DFMA R2, R20, -R14, R2 ;  /* 0x8000000e1402722b */ /* 0x000fe20000000002 */
[----:B------:R-:W-:-:S09]  /*2860*/  MOV R4, RZ ;  /* 0x000000ff00047202 */ /* 0x000fd20000000f00 */
[C---:B------:R-:W-:Y:S02]  /*2870*/  FSETP.NEU.AND P0, PT, R3.reuse, RZ, PT ;  /* 0x000000ff0300720b */ /* 0x040fe40003f0d000 */
[----:B------:R-:W-:-:S04]  /*2880*/  LOP3.LUT R7, R3, 0x80000000, R7, 0x48, !PT ;  /* 0x8000000003077812 */ /* 0x000fc800078e4807 */
[----:B------:R-:W-:-:S07]  /*2890*/  LOP3.LUT R5, R7, R5, RZ, 0xfc, !PT ;  /* 0x0000000507057212 */ /* 0x000fce00078efcff */
[----:B------:R-:W-:Y:S05]  /*28a0*/  @!P0 BRA `(.L_x_46) ;  /* 0x00000000007c8947 */ /* 0x000fea0003800000 */
[----:B------:R-:W-:Y:S01]  /*28b0*/  IMAD.MOV R3, RZ, RZ, -R11 ;  /* 0x000000ffff037224 */ /* 0x000fe200078e0a0b */
[----:B------:R-:W-:Y:S01]  /*28c0*/  MOV R2, RZ ;  /* 0x000000ff00027202 */ /* 0x000fe20000000f00 */
[----:B------:R-:W-:-:S05]  /*28d0*/  DMUL.RP R4, R20, R4 ;  /* 0x0000000414047228 */ /* 0x000fca0000008000 */
[----:B------:R-:W-:-:S05]  /*28e0*/  DFMA R2, R16, -R2, R20 ;  /* 0x800000021002722b */ /* 0x000fca0000000014 */
[----:B------:R-:W-:Y:S02]  /*28f0*/  LOP3.LUT R7, R5, R7, RZ, 0x3c, !PT ;  /* 0x0000000705077212 */ /* 0x000fe400078e3cff */
[----:B------:R-:W-:-:S04]  /*2900*/  IADD3 R2, PT, PT, -R11, -0x43300000, RZ ;  /* 0xbcd000000b027810 */ /* 0x000fc80007ffe1ff */
[----:B------:R-:W-:-:S04]  /*2910*/  FSETP.NEU.AND P0, PT, |R3|, R2, PT ;  /* 0x000000020300720b */ /* 0x000fc80003f0d200 */
[----:B------:R-:W-:Y:S02]  /*2920*/  FSEL R16, R4, R16, !P0 ;  /* 0x0000001004107208 */ /* 0x000fe40004000000 */
[----:B------:R-:W-:Y:S01]  /*2930*/  FSEL R17, R7, R17, !P0 ;  /* 0x0000001107117208 */ /* 0x000fe20004000000 */
[----:B------:R-:W-:Y:S06]  /*2940*/  BRA `(.L_x_46) ;  /* 0x0000000000547947 */ /* 0x000fec0003800000 */
.L_x_45:
[----:B------:R-:W-:-:S14]  /*2950*/  DSETP.NAN.AND P0, PT, R4, R4, PT ;  /* 0x000000040400722a */ /* 0x000fdc0003f08000 */
[----:B------:R-:W-:Y:S05]  /*2960*/  @P0 BRA `(.L_x_47) ;  /* 0x0000000000440947 */ /* 0x000fea0003800000 */
[----:B------:R-:W-:-:S14]  /*2970*/  DSETP.NAN.AND P0, PT, R6, R6, PT ;  /* 0x000000060600722a */ /* 0x000fdc0003f08000 */
[----:B------:R-:W-:Y:S05]  /*2980*/  @P0 BRA `(.L_x_48) ;  /* 0x0000000000300947 */ /* 0x000fea0003800000 */
[----:B------:R-:W-:Y:S01]  /*2990*/  ISETP.NE.AND P0, PT, R22, R23, PT ;  /* 0x000000171600720c */ /* 0x000fe20003f05270 */
[----:B------:R-:W-:Y:S01]  /*29a0*/  IMAD.MOV.U32 R16, RZ, RZ, 0x0 ;  /* 0x00000000ff107424 */ /* 0x000fe200078e00ff */
[----:B------:R-:W-:-:S11]  /*29b0*/  MOV R17, 0xfff80000 ;  /* 0xfff8000000117802 */ /* 0x000fd60000000f00 */
[----:B------:R-:W-:Y:S05]  /*29c0*/  @!P0 BRA `(.L_x_46) ;  /* 0x0000000000348947 */ /* 0x000fea0003800000 */
[----:B------:R-:W-:Y:S02]  /*29d0*/  ISETP.NE.AND P0, PT, R22, 0x7ff00000, PT ;  /* 0x7ff000001600780c */ /* 0x000fe40003f05270 */
[----:B------:R-:W-:Y:S02]  /*29e0*/  LOP3.LUT R17, R5, 0x80000000, R7, 0x48, !PT ;  /* 0x8000000005117812 */ /* 0x000fe400078e4807 */
[----:B------:R-:W-:-:S13]  /*29f0*/  ISETP.EQ.OR P0, PT, R23, RZ, !P0 ;  /* 0x000000ff1700720c */ /* 0x000fda0004702670 */
[----:B------:R-:W-:Y:S01]  /*2a00*/  @P0 LOP3.LUT R2, R17, 0x7ff00000, RZ, 0xfc, !PT ;  /* 0x7ff0000011020812 */ /* 0x000fe200078efcff */
[----:B------:R-:W-:Y:S01]  /*2a10*/  @!P0 IMAD.MOV.U32 R16, RZ, RZ, RZ ;  /* 0x000000ffff108224 */ /* 0x000fe200078e00ff */
[----:B------:R-:W-:-:S03]  /*2a20*/  @P0 MOV R16, RZ ;  /* 0x000000ff00100202 */ /* 0x000fc60000000f00 */
[----:B------:R-:W-:Y:S01]  /*2a30*/  @P0 IMAD.MOV.U32 R17, RZ, RZ, R2 ;  /* 0x000000ffff110224 */ /* 0x000fe200078e0002 */
[----:B------:R-:W-:Y:S06]  /*2a40*/  BRA `(.L_x_46) ;  /* 0x0000000000147947 */ /* 0x000fec0003800000 */
.L_x_48:
[----:B------:R-:W-:Y:S02]  /*2a50*/  LOP3.LUT R17, R7, 0x80000, RZ, 0xfc, !PT ;  /* 0x0008000007117812 */ /* 0x000fe400078efcff */
[----:B------:R-:W-:Y:S01]  /*2a60*/  MOV R16, R6 ;  /* 0x0000000600107202 */ /* 0x000fe20000000f00 */
[----:B------:R-:W-:Y:S06]  /*2a70*/  BRA `(.L_x_46) ;  /* 0x0000000000087947 */ /* 0x000fec0003800000 */
.L_x_47:
[----:B------:R-:W-:Y:S01]  /*2a80*/  LOP3.LUT R17, R5, 0x80000, RZ, 0xfc, !PT ;  /* 0x0008000005117812 */ /* 0x000fe200078efcff */
[----:B------:R-:W-:-:S07]  /*2a90*/  IMAD.MOV.U32 R16, RZ, RZ, R4 ;  /* 0x000000ffff107224 */ /* 0x000fce00078e0004 */
.L_x_46:
[----:B------:R-:W-:Y:S01]  /*2aa0*/  MOV R2, R0 ;  /* 0x0000000000027202 */ /* 0x000fe20000000f00 */
[----:B------:R-:W-:Y:S01]  /*2ab0*/  IMAD.MOV.U32 R3, RZ, RZ, 0x0 ;  /* 0x00000000ff037424 */ /* 0x000fe200078e00ff */
[----:B------:R-:W-:Y:S01]  /*2ac0*/  MOV R4, R16 ;  /* 0x0000001000047202 */ /* 0x000fe20000000f00 */
[----:B------:R-:W-:Y:S02]  /*2ad0*/  IMAD.MOV.U32 R5, RZ, RZ, R17 ;  /* 0x000000ffff057224 */ /* 0x000fe400078e0011 */
[----:B------:R-:W-:Y:S05]  /*2ae0*/  RET.REL.NODEC R2 `(radon_local_kernel) ;  /* 0xffffffd402447950 */ /* 0x000fea0003c3ffff */
        .weak           $__internal_1_$__cuda_sm3x_div_rn_noftz_f32_slowpath
        .type           $__internal_1_$__cuda_sm3x_div_rn_noftz_f32_slowpath,@function
        .size           $__internal_1_$__cuda_sm3x_div_rn_noftz_f32_slowpath,(.L_x_123 - $__internal_1_$__cuda_sm3x_div_rn_noftz_f32_slowpath)
$__internal_1_$__cuda_sm3x_div_rn_noftz_f32_slowpath:
[----:B------:R-:W-:Y:S01]  /*2af0*/  SHF.R.U32.HI R11, RZ, 0x17, R8 ;  /* 0x00000017ff0b7819 */ /* 0x000fe20000011608 */
[----:B------:R-:W-:Y:S01]  /*2b00*/  BSSY.RECONVERGENT B0, `(.L_x_49) ;  /* 0x0000064000007945 */ /* 0x000fe20003800200 */
[----:B------:R-:W-:Y:S02]  /*2b10*/  SHF.R.U32.HI R18, RZ, 0x17, R23 ;  /* 0x00000017ff127819 */ /* 0x000fe40000011617 */
[----:B------:R-:W-:Y:S02]  /*2b20*/  LOP3.LUT R11, R11, 0xff, RZ, 0xc0, !PT ;  /* 0x000000ff0b0b7812 */ /* 0x000fe400078ec0ff */
[----:B------:R-:W-:Y:S02]  /*2b30*/  LOP3.LUT R18, R18, 0xff, RZ, 0xc0, !PT ;  /* 0x000000ff12127812 */ /* 0x000fe400078ec0ff */
[----:B------:R-:W-:-:S03]  /*2b40*/  IADD3 R15, PT, PT, R11, -0x1, RZ ;  /* 0xffffffff0b0f7810 */ /* 0x000fc60007ffe0ff */
[----:B------:R-:W-:Y:S01]  /*2b50*/  VIADD R0, R18, 0xffffffff ;  /* 0xffffffff12007836 */ /* 0x000fe20000000000 */
[----:B------:R-:W-:-:S04]  /*2b60*/  ISETP.GT.U32.AND P0, PT, R15, 0xfd, PT ;  /* 0x000000fd0f00780c */ /* 0x000fc80003f04070 */
[----:B------:R-:W-:Y:S02]  /*2b70*/  ISETP.GT.U32.OR P0, PT, R0, 0xfd, P0 ;  /* 0x000000fd0000780c */ /* 0x000fe40000704470 */
[----:B------:R-:W-:-:S11]  /*2b80*/  MOV R0, R8 ;  /* 0x0000000800007202 */ /* 0x000fd60000000f00 */
[----:B------:R-:W-:Y:S01]  /*2b90*/  @!P0 IMAD.MOV.U32 R13, RZ, RZ, RZ ;  /* 0x000000ffff0d8224 */ /* 0x000fe200078e00ff */
[----:B------:R-:W-:Y:S06]  /*2ba0*/  @!P0 BRA `(.L_x_50) ;  /* 0x0000000000608947 */ /* 0x000fec0003800000 */
[----:B------:R-:W-:Y:S02]  /*2bb0*/  FSETP.GTU.FTZ.AND P0, PT, |R23|, +INF , PT ;  /* 0x7f8000001700780b */ /* 0x000fe40003f1c200 */
[----:B------:R-:W-:-:S04]  /*2bc0*/  FSETP.GTU.FTZ.AND P1, PT, |R8|, +INF , PT ;  /* 0x7f8000000800780b */ /* 0x000fc80003f3c200 */
[----:B------:R-:W-:-:S13]  /*2bd0*/  PLOP3.LUT P0, PT, P0, P1, PT, 0xf8, 0x8f ;  /* 0x00000000008f781c */ /* 0x000fda0000703f70 */
[----:B------:R-:W-:Y:S05]  /*2be0*/  @P0 BRA `(.L_x_51) ;  /* 0x0000000400500947 */ /* 0x000fea0003800000 */
[----:B------:R-:W-:-:S13]  /*2bf0*/  LOP3.LUT P0, RZ, R0, 0x7fffffff, R23, 0xc8, !PT ;  /* 0x7fffffff00ff7812 */ /* 0x000fda000780c817 */
[----:B------:R-:W-:Y:S05]  /*2c00*/  @!P0 BRA `(.L_x_52) ;  /* 0x0000000400408947 */ /* 0x000fea0003800000 */
[C---:B------:R-:W-:Y:S02]  /*2c10*/  FSETP.NEU.FTZ.AND P2, PT, |R23|.reuse, +INF , PT ;  /* 0x7f8000001700780b */ /* 0x040fe40003f5d200 */
[----:B------:R-:W-:Y:S02]  /*2c20*/  FSETP.NEU.FTZ.AND P1, PT, |R8|, +INF , PT ;  /* 0x7f8000000800780b */ /* 0x000fe40003f3d200 */
[----:B------:R-:W-:-:S11]  /*2c30*/  FSETP.NEU.FTZ.AND P0, PT, |R23|, +INF , PT ;  /* 0x7f8000001700780b */ /* 0x000fd60003f1d200 */
[----:B------:R-:W-:Y:S05]  /*2c40*/  @!P1 BRA !P2, `(.L_x_52) ;  /* 0x0000000400309947 */ /* 0x000fea0005000000 */
[----:B------:R-:W-:-:S04]  /*2c50*/  LOP3.LUT P2, RZ, R23, 0x7fffffff, RZ, 0xc0, !PT ;  /* 0x7fffffff17ff7812 */ /* 0x000fc8000784c0ff */
[----:B------:R-:W-:-:S13]  /*2c60*/  PLOP3.LUT P1, PT, P1, P2, PT, 0x2f, 0xf2 ;  /* 0x0000000000f2781c */ /* 0x000fda0000f24577 */
[----:B------:R-:W-:Y:S05]  /*2c70*/  @P1 BRA `(.L_x_53) ;  /* 0x00000004001c1947 */ /* 0x000fea0003800000 */
[----:B------:R-:W-:-:S04]  /*2c80*/  LOP3.LUT P1, RZ, R0, 0x7fffffff, RZ, 0xc0, !PT ;  /* 0x7fffffff00ff7812 */ /* 0x000fc8000782c0ff */
[----:B------:R-:W-:-:S13]  /*2c90*/  PLOP3.LUT P0, PT, P0, P1, PT, 0x2f, 0xf2 ;  /* 0x0000000000f2781c */ /* 0x000fda0000702577 */
[----:B------:R-:W-:Y:S05]  /*2ca0*/  @P0 BRA `(.L_x_54) ;  /* 0x0000000400040947 */ /* 0x000fea0003800000 */
[----:B------:R-:W-:Y:S02]  /*2cb0*/  IADD3 R13, PT, PT, R18, -0x1, RZ ;  /* 0xffffffff120d7810 */ /* 0x000fe40007ffe0ff */
[----:B------:R-:W-:Y:S02]  /*2cc0*/  ISETP.GE.AND P1, PT, R15, RZ, PT ;  /* 0x000000ff0f00720c */ /* 0x000fe40003f26270 */
[----:B------:R-:W-:-:S11]  /*2cd0*/  ISETP.GE.AND P0, PT, R13, RZ, PT ;  /* 0x000000ff0d00720c */ /* 0x000fd60003f06270 */
[----:B------:R-:W-:Y:S02]  /*2ce0*/  @!P1 FFMA R0, R8, 1.84467440737095516160e+19, RZ ;  /* 0x5f80000008009823 */ /* 0x000fe400000000ff */
[----:B------:R-:W-:Y:S01]  /*2cf0*/  @P0 IMAD.MOV.U32 R13, RZ, RZ, RZ ;  /* 0x000000ffff0d0224 */ /* 0x000fe200078e00ff */
[----:B------:R-:W-:Y:S01]  /*2d00*/  @!P0 MOV R13, 0xffffffc0 ;  /* 0xffffffc0000d8802 */ /* 0x000fe20000000f00 */
[----:B------:R-:W-:-:S04]  /*2d10*/  @!P0 FFMA R23, R23, 1.84467440737095516160e+19, RZ ;  /* 0x5f80000017178823 */ /* 0x000fc800000000ff */
[----:B------:R-:W-:-:S07]  /*2d20*/  @!P1 VIADD R13, R13, 0x40 ;  /* 0x000000400d0d9836 */ /* 0x000fce0000000000 */
.L_x_50:
[----:B------:R-:W-:Y:S01]  /*2d30*/  LEA R15, R11, 0xc0800000, 0x17 ;  /* 0xc08000000b0f7811 */ /* 0x000fe200078eb8ff */
[----:B------:R-:W-:Y:S01]  /*2d40*/  VIADD R18, R18, 0xffffff81 ;  /* 0xffffff8112127836 */ /* 0x000fe20000000000 */
[----:B------:R-:W-:Y:S02]  /*2d50*/  BSSY.RECONVERGENT B1, `(.L_x_55) ;  /* 0x0000035000017945 */ /* 0x000fe40003800200 */
[----:B------:R-:W-:Y:S01]  /*2d60*/  IADD3 R24, PT, PT, -R15, R0, RZ ;  /* 0x000000000f187210 */ /* 0x000fe20007ffe1ff */
[C---:B------:R-:W-:Y:S01]  /*2d70*/  IMAD R0, R18.reuse, -0x800000, R23 ;  /* 0xff80000012007824 */ /* 0x040fe200078e0217 */
[----:B------:R-:W-:Y:S02]  /*2d80*/  IADD3 R18, PT, PT, R18, 0x7f, -R11 ;  /* 0x0000007f12127810 */ /* 0x000fe40007ffe80b */
[----:B------:R-:W0:Y:S01]  /*2d90*/  MUFU.RCP R22, R24 ;  /* 0x0000001800167308 */ /* 0x000e220000001000 */
[----:B------:R-:W-:Y:S01]  /*2da0*/  FADD.FTZ R15, -R24, -RZ ;  /* 0x800000ff180f7221 */ /* 0x000fe20000010100 */
[----:B------:R-:W-:-:S03]  /*2db0*/  IADD3 R13, PT, PT, R18, R13, RZ ;  /* 0x0000000d120d7210 */ /* 0x000fc60007ffe0ff */
[----:B0-----:R-:W-:-:S04]  /*2dc0*/  FFMA R19, R22, R15, 1 ;  /* 0x3f80000016137423 */ /* 0x001fc8000000000f */
[----:B------:R-:W-:-:S04]  /*2dd0*/  FFMA R19, R22, R19, R22 ;  /* 0x0000001316137223 */ /* 0x000fc80000000016 */
[----:B------:R-:W-:-:S04]  /*2de0*/  FFMA R22, R0, R19, RZ ;  /* 0x0000001300167223 */ /* 0x000fc800000000ff */
[----:B------:R-:W-:-:S04]  /*2df0*/  FFMA R23, R15, R22, R0 ;  /* 0x000000160f177223 */ /* 0x000fc80000000000 */
[----:B------:R-:W-:-:S04]  /*2e00*/  FFMA R22, R19, R23, R22 ;  /* 0x0000001713167223 */ /* 0x000fc80000000016 */
[----:B------:R-:W-:-:S04]  /*2e10*/  FFMA R15, R15, R22, R0 ;  /* 0x000000160f0f7223 */ /* 0x000fc80000000000 */
[----:B------:R-:W-:-:S05]  /*2e20*/  FFMA R0, R19, R15, R22 ;  /* 0x0000000f13007223 */ /* 0x000fca0000000016 */
[----:B------:R-:W-:-:S04]  /*2e30*/  SHF.R.U32.HI R11, RZ, 0x17, R0 ;  /* 0x00000017ff0b7819 */ /* 0x000fc80000011600 */
[----:B------:R-:W-:-:S05]  /*2e40*/  LOP3.LUT R18, R11, 0xff, RZ, 0xc0, !PT ;  /* 0x000000ff0b127812 */ /* 0x000fca00078ec0ff */
[----:B------:R-:W-:-:S05]  /*2e50*/  IMAD.IADD R11, R18, 0x1, R13 ;  /* 0x00000001120b7824 */ /* 0x000fca00078e020d */
[----:B------:R-:W-:-:S04]  /*2e60*/  IADD3 R18, PT, PT, R11, -0x1, RZ ;  /* 0xffffffff0b127810 */ /* 0x000fc80007ffe0ff */
[----:B------:R-:W-:-:S13]  /*2e70*/  ISETP.GE.U32.AND P0, PT, R18, 0xfe, PT ;  /* 0x000000fe1200780c */ /* 0x000fda0003f06070 */
[----:B------:R-:W-:Y:S05]  /*2e80*/  @!P0 BRA `(.L_x_56) ;  /* 0x0000000000808947 */ /* 0x000fea0003800000 */
[----:B------:R-:W-:-:S13]  /*2e90*/  ISETP.GT.AND P0, PT, R11, 0xfe, PT ;  /* 0x000000fe0b00780c */ /* 0x000fda0003f04270 */
[----:B------:R-:W-:Y:S05]  /*2ea0*/  @P0 BRA `(.L_x_57) ;  /* 0x00000000006c0947 */ /* 0x000fea0003800000 */
[----:B------:R-:W-:-:S13]  /*2eb0*/  ISETP.GE.AND P0, PT, R11, 0x1, PT ;  /* 0x000000010b00780c */ /* 0x000fda0003f06270 */
[----:B------:R-:W-:Y:S05]  /*2ec0*/  @P0 BRA `(.L_x_58) ;  /* 0x0000000000740947 */ /* 0x000fea0003800000 */
[----:B------:R-:W-:Y:S02]  /*2ed0*/  ISETP.GE.AND P0, PT, R11, -0x18, PT ;  /* 0xffffffe80b00780c */ /* 0x000fe40003f06270 */
[----:B------:R-:W-:-:S11]  /*2ee0*/  LOP3.LUT R0, R0, 0x80000000, RZ, 0xc0, !PT ;  /* 0x8000000000007812 */ /* 0x000fd600078ec0ff */
[----:B------:R-:W-:Y:S05]  /*2ef0*/  @!P0 BRA `(.L_x_58) ;  /* 0x0000000000688947 */ /* 0x000fea0003800000 */
[CCC-:B------:R-:W-:Y:S01]  /*2f00*/  FFMA.RZ R13, R19.reuse, R15.reuse, R22.reuse ;  /* 0x0000000f130d7223 */ /* 0x1c0fe2000000c016 */
[CCC-:B------:R-:W-:Y:S01]  /*2f10*/  FFMA.RP R18, R19.reuse, R15.reuse, R22.reuse ;  /* 0x0000000f13127223 */ /* 0x1c0fe20000008016 */
[----:B------:R-:W-:Y:S01]  /*2f20*/  FFMA.RM R19, R19, R15, R22 ;  /* 0x0000000f13137223 */ /* 0x000fe20000004016 */
[C---:B------:R-:W-:Y:S01]  /*2f30*/  VIADD R15, R11.reuse, 0x20 ;  /* 0x000000200b0f7836 */ /* 0x040fe20000000000 */
[----:B------:R-:W-:Y:S02]  /*2f40*/  ISETP.NE.AND P2, PT, R11, RZ, PT ;  /* 0x000000ff0b00720c */ /* 0x000fe40003f45270 */
[----:B------:R-:W-:Y:S02]  /*2f50*/  LOP3.LUT R13, R13, 0x7fffff, RZ, 0xc0, !PT ;  /* 0x007fffff0d0d7812 */ /* 0x000fe400078ec0ff */
[----:B------:R-:W-:Y:S02]  /*2f60*/  ISETP.NE.AND P1, PT, R11, RZ, PT ;  /* 0x000000ff0b00720c */ /* 0x000fe40003f25270 */
[----:B------:R-:W-:-:S02]  /*2f70*/  LOP3.LUT R22, R13, 0x800000, RZ, 0xfc, !PT ;  /* 0x008000000d167812 */ /* 0x000fc400078efcff */
[----:B------:R-:W-:Y:S02]  /*2f80*/  IADD3 R11, PT, PT, -R11, RZ, RZ ;  /* 0x000000ff0b0b7210 */ /* 0x000fe40007ffe1ff */
[----:B------:R-:W-:Y:S02]  /*2f90*/  SHF.L.U32 R15, R22, R15, RZ ;  /* 0x0000000f160f7219 */ /* 0x000fe400000006ff */
[----:B------:R-:W-:Y:S02]  /*2fa0*/  FSETP.NEU.FTZ.AND P0, PT, R18, R19, PT ;  /* 0x000000131200720b */ /* 0x000fe40003f1d000 */
[----:B------:R-:W-:Y:S02]  /*2fb0*/  SEL R11, R11, RZ, P2 ;  /* 0x000000ff0b0b7207 */ /* 0x000fe40001000000 */
[----:B------:R-:W-:Y:S02]  /*2fc0*/  ISETP.NE.AND P1, PT, R15, RZ, P1 ;  /* 0x000000ff0f00720c */ /* 0x000fe40000f25270 */
[----:B------:R-:W-:-:S02]  /*2fd0*/  SHF.R.U32.HI R22, RZ, R11, R22 ;  /* 0x0000000bff167219 */ /* 0x000fc40000011616 */
[----:B------:R-:W-:Y:S02]  /*2fe0*/  PLOP3.LUT P0, PT, P0, P1, PT, 0xf8, 0x8f ;  /* 0x00000000008f781c */ /* 0x000fe40000703f70 */
[----:B------:R-:W-:Y:S02]  /*2ff0*/  SHF.R.U32.HI R13, RZ, 0x1, R22 ;  /* 0x00000001ff0d7819 */ /* 0x000fe40000011616 */
[----:B------:R-:W-:-:S04]  /*3000*/  SEL R18, RZ, 0x1, !P0 ;  /* 0x00000001ff127807 */ /* 0x000fc80004000000 */
[----:B------:R-:W-:-:S04]  /*3010*/  LOP3.LUT R11, R18, 0x1, R13, 0xf8, !PT ;  /* 0x00000001120b7812 */ /* 0x000fc800078ef80d */
[----:B------:R-:W-:-:S05]  /*3020*/  LOP3.LUT R22, R11, R22, RZ, 0xc0, !PT ;  /* 0x000000160b167212 */ /* 0x000fca00078ec0ff */
[----:B------:R-:W-:-:S05]  /*3030*/  IMAD.IADD R13, R13, 0x1, R22 ;  /* 0x000000010d0d7824 */ /* 0x000fca00078e0216 */
[----:B------:R-:W-:Y:S01]  /*3040*/  LOP3.LUT R0, R13, R0, RZ, 0xfc, !PT ;  /* 0x000000000d007212 */ /* 0x000fe200078efcff */
[----:B------:R-:W-:Y:S06]  /*3050*/  BRA `(.L_x_58) ;  /* 0x0000000000107947 */ /* 0x000fec0003800000 */
.L_x_57:
[----:B------:R-:W-:-:S04]  /*3060*/  LOP3.LUT R0, R0, 0x80000000, RZ, 0xc0, !PT ;  /* 0x8000000000007812 */ /* 0x000fc800078ec0ff */
[----:B------:R-:W-:Y:S01]  /*3070*/  LOP3.LUT R0, R0, 0x7f800000, RZ, 0xfc, !PT ;  /* 0x7f80000000007812 */ /* 0x000fe200078efcff */
[----:B------:R-:W-:Y:S06]  /*3080*/  BRA `(.L_x_58) ;  /* 0x0000000000047947 */ /* 0x000fec0003800000 */
.L_x_56:
[----:B------:R-:W-:-:S07]  /*3090*/  LEA R0, R13, R0, 0x17 ;  /* 0x000000000d007211 */ /* 0x000fce00078eb8ff */
.L_x_58:
[----:B------:R-:W-:Y:S05]  /*30a0*/  BSYNC.RECONVERGENT B1 ;  /* 0x0000000000017941 */ /* 0x000fea0003800200 */
.L_x_55:
[----:B------:R-:W-:Y:S05]  /*30b0*/  BRA `(.L_x_59) ;  /* 0x0000000000207947 */ /* 0x000fea0003800000 */
.L_x_54:
[----:B------:R-:W-:-:S04]  /*30c0*/  LOP3.LUT R0, R0, 0x80000000, R23, 0x48, !PT ;  /* 0x8000000000007812 */ /* 0x000fc800078e4817 */
[----:B------:R-:W-:Y:S01]  /*30d0*/  LOP3.LUT R0, R0, 0x7f800000, RZ, 0xfc, !PT ;  /* 0x7f80000000007812 */ /* 0x000fe200078efcff */
[----:B------:R-:W-:Y:S06]  /*30e0*/  BRA `(.L_x_59) ;  /* 0x0000000000147947 */ /* 0x000fec0003800000 */
.L_x_53:
[----:B------:R-:W-:Y:S01]  /*30f0*/  LOP3.LUT R0, R0, 0x80000000, R23, 0x48, !PT ;  /* 0x8000000000007812 */ /* 0x000fe200078e4817 */
[----:B------:R-:W-:Y:S06]  /*3100*/  BRA `(.L_x_59) ;  /* 0x00000000000c7947 */ /* 0x000fec0003800000 */
.L_x_52:
[----:B------:R-:W0:Y:S01]  /*3110*/  MUFU.RSQ R0, -QNAN ;  /* 0xffc0000000007908 */ /* 0x000e220000001400 */
[----:B------:R-:W-:Y:S05]  /*3120*/  BRA `(.L_x_59) ;  /* 0x0000000000047947 */ /* 0x000fea0003800000 */
.L_x_51:
[----:B------:R-:W-:-:S07]  /*3130*/  FADD.FTZ R0, R23, R8 ;  /* 0x0000000817007221 */ /* 0x000fce0000010000 */
.L_x_59:
[----:B------:R-:W-:Y:S05]  /*3140*/  BSYNC.RECONVERGENT B0 ;  /* 0x0000000000007941 */ /* 0x000fea0003800200 */
.L_x_49:
[----:B------:R-:W-:-:S04]  /*3150*/  IMAD.MOV.U32 R15, RZ, RZ, 0x0 ;  /* 0x00000000ff0f7424 */ /* 0x000fc800078e00ff */
[----:B0-----:R-:W-:Y:S05]  /*3160*/  RET.REL.NODEC R14 `(radon_local_kernel) ;  /* 0xffffffcc0ea47950 */ /* 0x001fea0003c3ffff */
.L_x_60:
[----:B------:R-:W-:-:S00]  /*3170*/  BRA `(.L_x_60) ;  /* 0xfffffffc00fc7947 */ /* 0x000fc0000383ffff */
[----:B------:R-:W-:-:S00]  /*3180*/  NOP ;  /* 0x0000000000007918 */ /* 0x000fc00000000000 */
[----:B------:R-:W-:-:S00]  /*3190*/  NOP ;  /* 0x0000000000007918 */ /* 0x000fc00000000000 */
[----:B------:R-:W-:-:S00]  /*31a0*/  NOP ;  /* 0x0000000000007918 */ /* 0x000fc00000000000 */
[----:B------:R-:W-:-:S00]  /*31b0*/  NOP ;  /* 0x0000000000007918 */ /* 0x000fc00000000000 */
[----:B------:R-:W-:-:S00]  /*31c0*/  NOP ;  /* 0x0000000000007918 */ /* 0x000fc00000000000 */
[----:B------:R-:W-:-:S00]  /*31d0*/  NOP ;  /* 0x0000000000007918 */ /* 0x000fc00000000000 */
[----:B------:R-:W-:-:S00]  /*31e0*/  NOP ;  /* 0x0000000000007918 */ /* 0x000fc00000000000 */
[----:B------:R-:W-:-:S00]  /*31f0*/  NOP ;  /* 0x0000000000007918 */ /* 0x000fc00000000000 */
.L_x_123:


//--------------------- .text.radon_kernel        --------------------------
	.section	.text.radon_kernel,"ax",@progbits
	.align	128
        .global         radon_kernel
        .type           radon_kernel,@function
        .size           radon_kernel,(.L_x_125 - radon_kernel)
        .other          radon_kernel,@"STO_CUDA_ENTRY STV_DEFAULT"
radon_kernel:
.text.radon_kernel:
        /* <DEDUP_REMOVED lines=20> */
[----:B------:R-:W-:Y:S01]  /*0140*/  UIADD3 UR4, UPT, UPT, UR4, -0x1, URZ ;  /* 0xffffffff04047890 */ /* 0x000fe2000fffe0ff */
[----:B------:R-:W-:-:S08]  /*0150*/  IMAD.MOV.U32 R10, RZ, RZ, 0x1 ;  /* 0x00000001ff0a7424 */ /* 0x000fd000078e00ff */
[----:B------:R-:W0:Y:S02]  /*0160*/  I2F.F64 R8, UR4 ;  /* 0x0000000400087d12 */ /* 0x000e240008201c00 */
[----:B------:R-:W1:Y:S06]  /*0170*/  LDCU UR4, c[0x0][0x3a0] ;  /* 0x00007400ff0477ac */ /* 0x000e6c0008000800 */
[----:B0-----:R-:W0:Y:S02]  /*0180*/  MUFU.RCP64H R11, R9 ;  /* 0x00000009000b7308 */ /* 0x001e240000001800 */
[----:B0-----:R-:W-:-:S08]  /*0190*/  DFMA R2, -R8, R10, 1 ;  /* 0x3ff000000802742b */ /* 0x001fd0000000010a */
[----:B------:R-:W-:Y:S02]  /*01a0*/  DFMA R12, R2, R2, R2 ;  /* 0x00000002020c722b */ /* 0x000fe40000000002 */
[----:B-1----:R-:W0:Y:S06]  /*01b0*/  F2F.F64.F32 R2, UR4 ;  /* 0x0000000400027d10 */ /* 0x002e2c0008201800 */
[----:B------:R-:W-:-:S08]  /*01c0*/  DFMA R12, R10, R12, R10 ;  /* 0x0000000c0a0c722b */ /* 0x000fd0000000000a */
[----:B------:R-:W-:Y:S02]  /*01d0*/  DFMA R14, -R8, R12, 1 ;  /* 0x3ff00000080e742b */ /* 0x000fe4000000010c */
[----:B0-----:R-:W-:-:S06]  /*01e0*/  DADD R10, R2, R2 ;  /* 0x00000000020a7229 */ /* 0x001fcc0000000002 */
[----:B------:R-:W-:-:S04]  /*01f0*/  DFMA R14, R12, R14, R12 ;  /* 0x0000000e0c0e722b */ /* 0x000fc8000000000c */
[----:B------:R-:W-:-:S04]  /*0200*/  FSETP.GEU.AND P1, PT, |R11|, 6.5827683646048100446e-37, PT ;  /* 0x036000000b00780b */ /* 0x000fc80003f2e200 */
[----:B------:R-:W-:-:S08]  /*0210*/  DMUL R2, R10, R14 ;  /* 0x0000000e0a027228 */ /* 0x000fd00000000000 */
[----:B------:R-:W-:-:S08]  /*0220*/  DFMA R12, -R8, R2, R10 ;  /* 0x00000002080c722b */ /* 0x000fd0000000010a */
[----:B------:R-:W-:-:S10]  /*0230*/  DFMA R2, R14, R12, R2 ;  /* 0x0000000c0e02722b */ /* 0x000fd40000000002 */
[----:B------:R-:W-:-:S05]  /*0240*/  FFMA R0, RZ, R9, R3 ;  /* 0x00000009ff007223 */ /* 0x000fca0000000003 */
[----:B------:R-:W-:-:S13]  /*0250*/  FSETP.GT.AND P0, PT, |R0|, 1.469367938527859385e-39, PT ;  /* 0x001000000000780b */ /* 0x000fda0003f04200 */
[----:B------:R-:W-:Y:S05]  /*0260*/  @P0 BRA P1, `(.L_x_61) ;  /* 0x0000000000100947 */ /* 0x000fea0000800000 */
[----:B------:R-:W-:Y:S02]  /*0270*/  MOV R13, R9 ;  /* 0x00000009000d7202 */ /* 0x000fe40000000f00 */
[----:B------:R-:W-:-:S07]  /*0280*/  MOV R0, 0x2a0 ;  /* 0x000002a000007802 */ /* 0x000fce0000000f00 */
[----:B------:R-:W-:Y:S05]  /*0290*/  CALL.REL.NOINC `($__internal_2_$__cuda_sm20_div_rn_f64_full) ;  /* 0x0000002000b47944 */ /* 0x000fea0003c00000 */
[----:B------:R-:W-:-:S07]  /*02a0*/  IMAD.MOV.U32 R3, RZ, RZ, R17 ;  /* 0x000000ffff037224 */ /* 0x000fce00078e0011 */
.L_x_61:
[----:B------:R-:W0:Y:S01]  /*02b0*/  LDCU UR4, c[0x0][0x398] ;  /* 0x00007300ff0477ac */ /* 0x000e220008000800 */
[----:B------:R-:W-:Y:S01]  /*02c0*/  IMAD.MOV.U32 R8, RZ, RZ, 0x1 ;  /* 0x00000001ff087424 */ /* 0x000fe200078e00ff */
        /* <DEDUP_REMOVED lines=17> */
[----:B------:R-:W-:Y:S01]  /*03e0*/  MOV R8, R10 ;  /* 0x0000000a00087202 */ /* 0x000fe20000000f00 */
[----:B------:R-:W-:Y:S01]  /*03f0*/  IMAD.MOV.U32 R13, RZ, RZ, R11 ;  /* 0x000000ffff0d7224 */ /* 0x000fe200078e000b */
[----:B------:R-:W-:Y:S01]  /*0400*/  MOV R11, 0x400921fb ;  /* 0x400921fb000b7802 */ /* 0x000fe20000000f00 */
[----:B------:R-:W-:Y:S01]  /*0410*/  IMAD.MOV.U32 R10, RZ, RZ, 0x54442d18 ;  /* 0x54442d18ff0a7424 */ /* 0x000fe200078e00ff */
[----:B------:R-:W-:-:S07]  /*0420*/  MOV R0, 0x440 ;  /* 0x0000044000007802 */ /* 0x000fce0000000f00 */
[----:B------:R-:W-:Y:S05]  /*0430*/  CALL.REL.NOINC `($__internal_2_$__cuda_sm20_div_rn_f64_full) ;  /* 0x00000020004c7944 */ /* 0x000fea0003c00000 */
[----:B------:R-:W-:Y:S02]  /*0440*/  IMAD.MOV.U32 R8, RZ, RZ, R2 ;  /* 0x000000ffff087224 */ /* 0x000fe400078e0002 */
[----:B------:R-:W-:-:S07]  /*0450*/  IMAD.MOV.U32 R9, RZ, RZ, R17 ;  /* 0x000000ffff097224 */ /* 0x000fce00078e0011 */
.L_x_62:
        /* <DEDUP_REMOVED lines=8> */
[-C--:B0-----:R-:W-:Y:S02]  /*04e0*/  I2FP.F32.S32 R11, R0.reuse ;  /* 0x00000000000b7245 */ /* 0x081fe40000201400 */
[----:B------:R-:W-:-:S03]  /*04f0*/  MOV R15, R0 ;  /* 0x00000000000f7202 */ /* 0x000fc60000000f00 */
[----:B------:R-:W-:-:S04]  /*0500*/  FFMA R2, R11, -1.5707962512969970703, R12 ;  /* 0xbfc90fda0b027823 */ /* 0x000fc8000000000c */
[----:B------:R-:W-:-:S04]  /*0510*/  FFMA R2, R11, -7.5497894158615963534e-08, R2 ;  /* 0xb3a221680b027823 */ /* 0x000fc80000000002 */
[----:B------:R-:W-:-:S04]  /*0520*/  FFMA R14, R11, -5.3903029534742383927e-15, R2 ;  /* 0xa7c234c50b0e7823 */ /* 0x000fc80000000002 */
[----:B------:R-:W-:Y:S01]  /*0530*/  IMAD.MOV.U32 R2, RZ, RZ, R14 ;  /* 0x000000ffff027224 */ /* 0x000fe200078e000e */
[----:B-1----:R-:W-:Y:S06]  /*0540*/  @!P0 BRA `(.L_x_64) ;  /* 0x0000000000cc8947 */ /* 0x002fec0003800000 */
[----:B------:R-:W-:-:S13]  /*0550*/  FSETP.NEU.AND P0, PT, |R12|, +INF , PT ;  /* 0x7f8000000c00780b */ /* 0x000fda0003f0d200 */
[----:B------:R-:W-:Y:S01]  /*0560*/  @!P0 FMUL R2, RZ, R12 ;  /* 0x0000000cff028220 */ /* 0x000fe20000400000 */
[----:B------:R-:W-:Y:S01]  /*0570*/  @!P0 IMAD.MOV.U32 R0, RZ, RZ, RZ ;  /* 0x000000ffff008224 */ /* 0x000fe200078e00ff */
[----:B------:R-:W-:Y:S06]  /*0580*/  @!P0 BRA `(.L_x_64) ;  /* 0x0000000000bc8947 */ /* 0x000fec0003800000 */
[----:B------:R-:W-:Y:S01]  /*0590*/  SHF.L.U32 R2, R12, 0x8, RZ ;  /* 0x000000080c027819 */ /* 0x000fe200000006ff */
[----:B------:R-:W-:Y:S01]  /*05a0*/  IMAD.MOV.U32 R8, RZ, RZ, RZ ;  /* 0x000000ffff087224 */ /* 0x000fe200078e00ff */
[----:B------:R-:W0:Y:S01]  /*05b0*/  LDCU.64 UR6, c[0x4][URZ] ;  /* 0x01000000ff0677ac */ /* 0x000e220008000a00 */
[----:B------:R-:W-:Y:S01]  /*05c0*/  IMAD.MOV.U32 R0, RZ, RZ, R1 ;  /* 0x000000ffff007224 */ /* 0x000fe200078e0001 */
[----:B------:R-:W-:Y:S01]  /*05d0*/  LOP3.LUT R13, R2, 0x80000000, RZ, 0xfc, !PT ;  /* 0x80000000020d7812 */ /* 0x000fe200078efcff */
[----:B------:R-:W-:Y:S01]  /*05e0*/  UMOV UR5, URZ ;  /* 0x000000ff00057c82 */ /* 0x000fe20008000000 */
[----:B------:R-:W-:-:S05]  /*05f0*/  UMOV UR4, URZ ;  /* 0x000000ff00047c82 */ /* 0x000fca0008000000 */
.L_x_65:
        /* <DEDUP_REMOVED lines=29> */
[C---:B------:R-:W-:Y:S01]  /*07d0*/  SHF.L.W.U32.HI R2, R9.reuse, 0x2, R0 ;  /* 0x0000000209027819 */ /* 0x040fe20000010e00 */
[----:B------:R-:W-:-:S03]  /*07e0*/  IMAD.SHL.U32 R9, R9, 0x4, RZ ;  /* 0x0000000409097824 */ /* 0x000fc600078e00ff */
[----:B------:R-:W-:Y:S02]  /*07f0*/  SHF.R.S32.HI R6, RZ, 0x1f, R2 ;  /* 0x0000001fff067819 */ /* 0x000fe40000011402 */
[----:B------:R-:W-:Y:S02]  /*0800*/  ISETP.GE.AND P0, PT, R2, RZ, PT ;  /* 0x000000ff0200720c */ /* 0x000fe40003f06270 */
[C---:B------:R-:W-:Y:S02]  /*0810*/  LOP3.LUT R10, R6.reuse, R9, RZ, 0x3c, !PT ;  /* 0x00000009060a7212 */ /* 0x040fe400078e3cff */
[----:B------:R-:W-:Y:S02]  /*0820*/  LOP3.LUT R11, R6, R2, RZ, 0x3c, !PT ;  /* 0x00000002060b7212 */ /* 0x000fe400078e3cff */
[----:B------:R-:W-:-:S04]  /*0830*/  LEA.HI R0, R2, R13, RZ, 0x1 ;  /* 0x0000000d02007211 */ /* 0x000fc800078f08ff */
[----:B------:R-:W0:Y:S02]  /*0840*/  I2F.F64.S64 R10, R10 ;  /* 0x0000000a000a7312 */ /* 0x000e240000301c00 */
[----:B0-----:R-:W-:-:S10]  /*0850*/  DMUL R8, R10, UR4 ;  /* 0x000000040a087c28 */ /* 0x001fd40008000000 */
[----:B------:R-:W0:Y:S02]  /*0860*/  F2F.F32.F64 R8, R8 ;  /* 0x0000000800087310 */ /* 0x000e240000301000 */
[----:B0-----:R-:W-:-:S07]  /*0870*/  FSEL R2, -R8, R8, !P0 ;  /* 0x0000000808027208 */ /* 0x001fce0004000100 */
.L_x_64:
[----:B------:R-:W-:Y:S05]  /*0880*/  BSYNC.RECONVERGENT B0 ;  /* 0x0000000000007941 */ /* 0x000fea0003800200 */
.L_x_63:
[----:B------:R-:W-:Y:S02]  /*0890*/  IMAD.MOV.U32 R11, RZ, RZ, 0x37cbac00 ;  /* 0x37cbac00ff0b7424 */ /* 0x000fe400078e00ff */
[----:B------:R-:W-:Y:S01]  /*08a0*/  FMUL R8, R2, R2 ;  /* 0x0000000202087220 */ /* 0x000fe20000400000 */
[C---:B------:R-:W-:Y:S01]  /*08b0*/  LOP3.LUT R9, R0.reuse, 0x1, RZ, 0xc0, !PT ;  /* 0x0000000100097812 */ /* 0x040fe200078ec0ff */
[----:B------:R-:W-:Y:S01]  /*08c0*/  VIADD R10, R0, 0x1 ;  /* 0x00000001000a7836 */ /* 0x000fe20000000000 */
[----:B------:R-:W-:Y:S01]  /*08d0*/  MOV R13, 0x3c0885e4 ;  /* 0x3c0885e4000d7802 */ /* 0x000fe20000000f00 */
        /* <DEDUP_REMOVED lines=20> */
[----:B------:R-:W-:Y:S01]  /*0a20*/  IMAD.SHL.U32 R2, R12, 0x100, RZ ;  /* 0x000001000c027824 */ /* 0x000fe200078e00ff */
[----:B------:R-:W-:Y:S01]  /*0a30*/  MOV R0, R1 ;  /* 0x0000000100007202 */ /* 0x000fe20000000f00 */
[----:B------:R-:W-:Y:S01]  /*0a40*/  IMAD.MOV.U32 R10, RZ, RZ, RZ ;  /* 0x000000ffff0a7224 */ /* 0x000fe200078e00ff */
[----:B------:R-:W0:Y:S02]  /*0a50*/  LDCU.64 UR6, c[0x4][URZ] ;  /* 0x01000000ff0677ac */ /* 0x000e240008000a00 */
[----:B------:R-:W-:Y:S01]  /*0a60*/  LOP3.LUT R17, R2, 0x80000000, RZ, 0xfc, !PT ;  /* 0x8000000002117812 */ /* 0x000fe200078efcff */
[----:B------:R-:W-:Y:S01]  /*0a70*/  UMOV UR5, URZ ;  /* 0x000000ff00057c82 */ /* 0x000fe20008000000 */
[----:B------:R-:W-:-:S05]  /*0a80*/  UMOV UR4, URZ ;  /* 0x000000ff00047c82 */ /* 0x000fca0008000000 */
.L_x_68:
[----:B0-----:R-:W-:Y:S02]  /*0a90*/  IMAD.U32 R14, RZ, RZ, UR6 ;  /* 0x00000006ff0e7e24 */ /* 0x001fe4000f8e00ff */
        /* <DEDUP_REMOVED lines=39> */
.L_x_67:
[----:B------:R-:W-:Y:S05]  /*0d10*/  BSYNC.RECONVERGENT B0 ;  /* 0x0000000000007941 */ /* 0x000fea0003800200 */
.L_x_66:
[----:B------:R-:W0:Y:S01]  /*0d20*/  LDCU UR5, c[0x0][0x394] ;  /* 0x00007280ff0577ac */ /* 0x000e220008000800 */
[----:B------:R-:W-:Y:S01]  /*0d30*/  FMUL R0, R14, R14 ;  /* 0x0000000e0e007220 */ /* 0x000fe20000400000 */
[C---:B------:R-:W-:Y:S02]  /*0d40*/  LOP3.LUT R2, R15.reuse, 0x1, RZ, 0xc0, !PT ;  /* 0x000000010f027812 */ /* 0x040fe400078ec0ff */
[----:B------:R-:W-:Y:S01]  /*0d50*/  MOV R9, 0x3d2aaabb ;  /* 0x3d2aaabb00097802 */ /* 0x000fe20000000f00 */
[----:B------:R-:W-:Y:S01]  /*0d60*/  FFMA R11, R0, R11, -0.0013887860113754868507 ;  /* 0xbab607ed000b7423 */ /* 0x000fe2000000000b */
[----:B------:R-:W-:Y:S01]  /*0d70*/  ISETP.NE.U32.AND P0, PT, R2, 0x1, PT ;  /* 0x000000010200780c */ /* 0x000fe20003f05070 */
[----:B------:R-:W-:Y:S01]  /*0d80*/  IMAD.MOV.U32 R2, RZ, RZ, 0x3effffff ;  /* 0x3effffffff027424 */ /* 0x000fe200078e00ff */
[----:B------:R-:W-:Y:S02]  /*0d90*/  LOP3.LUT P1, RZ, R15, 0x2, RZ, 0xc0, !PT ;  /* 0x000000020fff7812 */ /* 0x000fe4000782c0ff */
[----:B------:R-:W-:-:S02]  /*0da0*/  FSEL R11, R11, -0.00019574658654164522886, !P0 ;  /* 0xb94d41530b0b7808 */ /* 0x000fc40004000000 */
[----:B------:R-:W-:Y:S02]  /*0db0*/  FSEL R9, R9, 0.0083327032625675201416, !P0 ;  /* 0x3c0885e409097808 */ /* 0x000fe40004000000 */
[----:B------:R-:W-:Y:S02]  /*0dc0*/  FSEL R2, -R2, -0.16666662693023681641, !P0 ;  /* 0xbe2aaaa802027808 */ /* 0x000fe40004000100 */
[----:B------:R-:W-:Y:S01]  /*0dd0*/  FSEL R8, R14, 1, P0 ;  /* 0x3f8000000e087808 */ /* 0x000fe20000000000 */
[----:B------:R-:W-:Y:S01]  /*0de0*/  FFMA R9, R0, R11, R9 ;  /* 0x0000000b00097223 */ /* 0x000fe20000000009 */
[----:B0-----:R-:W-:-:S03]  /*0df0*/  UISETP.GE.AND UP0, UPT, UR5, 0x1, UPT ;  /* 0x000000010500788c */ /* 0x001fc6000bf06270 */
[C---:B------:R-:W-:Y:S01]  /*0e00*/  FFMA R2, R0.reuse, R9, R2 ;  /* 0x0000000900027223 */ /* 0x040fe20000000002 */
[----:B------:R-:W-:-:S04]  /*0e10*/  FFMA R9, R0, R8, RZ ;  /* 0x0000000800097223 */ /* 0x000fc800000000ff */
[----:B------:R-:W-:Y:S01]  /*0e20*/  FFMA R8, R9, R2, R8 ;  /* 0x0000000209087223 */ /* 0x000fe20000000008 */
[----:B------:R-:W-:-:S03]  /*0e30*/  IMAD.MOV.U32 R9, RZ, RZ, RZ ;  /* 0x000000ffff097224 */ /* 0x000fc600078e00ff */
[----:B------:R-:W-:Y:S01]  /*0e40*/  @P1 FADD R8, RZ, -R8 ;  /* 0x80000008ff081221 */ /* 0x000fe20000000000 */
[----:B------:R-:W-:Y:S06]  /*0e50*/  BRA.U !UP0, `(.L_x_69) ;  /* 0x0000001508a07547 */ /* 0x000fec000b800000 */
[----:B------:R-:W0:Y:S01]  /*0e60*/  LDCU UR4, c[0x0][0x3a0] ;  /* 0x00007400ff0477ac */ /* 0x000e220008000800 */
[----:B------:R-:W-:Y:S01]  /*0e70*/  I2FP.F32.S32 R0, R5 ;  /* 0x0000000500007245 */ /* 0x000fe20000201400 */
[----:B------:R-:W-:Y:S01]  /*0e80*/  HFMA2 R9, -RZ, RZ, 0, 0 ;  /* 0x00000000ff097431 */ /* 0x000fe200000001ff */
[----:B------:R-:W-:Y:S02]  /*0e90*/  UISETP.GE.U32.AND UP0, UPT, UR5, 0x4, UPT ;  /* 0x000000040500788c */ /* 0x000fe4000bf06070 */
[----:B------:R-:W-:Y:S01]  /*0ea0*/  ULOP3.LUT UR6, UR5, 0x3, URZ, 0xc0, !UPT ;  /* 0x0000000305067892 */ /* 0x000fe2000f8ec0ff */
[----:B0-----:R-:W-:Y:S01]  /*0eb0*/  FFMA R13, R3, R0, -UR4 ;  /* 0x80000004030d7e23 */ /* 0x001fe20008000000 */
[----:B------:R-:W-:-:S03]  /*0ec0*/  UMOV UR4, URZ ;  /* 0x000000ff00047c82 */ /* 0x000fc60008000000 */
[-C--:B------:R-:W-:Y:S01]  /*0ed0*/  FMUL R11, R6, R13.reuse ;  /* 0x0000000d060b7220 */ /* 0x080fe20000400000 */
[----:B------:R-:W-:Y:S01]  /*0ee0*/  FMUL R13, R8, R13 ;  /* 0x0000000d080d7220 */ /* 0x000fe20000400000 */
[----:B------:R-:W-:Y:S06]  /*0ef0*/  BRA.U !UP0, `(.L_x_70) ;  /* 0x0000000d08047547 */ /* 0x000fec000b800000 */
[----:B------:R-:W0:Y:S01]  /*0f00*/  LDC.64 R14, c[0x0][0x388] ;  /* 0x0000e200ff0e7b82 */ /* 0x000e220000000a00 */
[----:B------:R-:W-:Y:S01]  /*0f10*/  IMAD.MOV.U32 R9, RZ, RZ, RZ ;  /* 0x000000ffff097224 */ /* 0x000fe200078e00ff */
[----:B------:R-:W-:Y:S01]  /*0f20*/  ULOP3.LUT UR4, UR5, 0x7ffffffc, URZ, 0xc0, !UPT ;  /* 0x7ffffffc05047892 */ /* 0x000fe2000f8ec0ff */
[----:B------:R-:W1:Y:S01]  /*0f30*/  LDCU UR11, c[0x0][0x3a0] ;  /* 0x00007400ff0b77ac */ /* 0x000e620008000800 */
[----:B------:R-:W2:Y:S01]  /*0f40*/  LDCU UR10, c[0x0][0x390] ;  /* 0x00007200ff0a77ac */ /* 0x000ea20008000800 */
[----:B------:R-:W-:-:S09]  /*0f50*/  UMOV UR5, URZ ;  /* 0x000000ff00057c82 */ /* 0x000fd20008000000 */
.L_x_89:
[----:B------:R-:W-:Y:S01]  /*0f60*/  I2FP.F32.U32 R0, UR5 ;  /* 0x0000000500007c45 */ /* 0x000fe20008201000 */
[----:B------:R-:W3:Y:S01]  /*0f70*/  MUFU.RCP R2, R3 ;  /* 0x0000000300027308 */ /* 0x000ee20000001000 */
[----:B------:R-:W-:Y:S03]  /*0f80*/  BSSY.RECONVERGENT B2, `(.L_x_71) ;  /* 0x000000f000027945 */ /* 0x000fe60003800200 */
[----:B-1----:R-:W-:-:S04]  /*0f90*/  FFMA R16, R3, R0, -UR11 ;  /* 0x8000000b03107e23 */ /* 0x002fc80008000000 */
[-C--:B------:R-:W-:Y:S01]  /*0fa0*/  FFMA R0, -R8, R16.reuse, R11 ;  /* 0x0000001008007223 */ /* 0x080fe2000000010b */
[----:B------:R-:W-:-:S03]  /*0fb0*/  FFMA R16, R6, R16, R13 ;  /* 0x0000001006107223 */ /* 0x000fc6000000000d */
[----:B------:R-:W-:-:S04]  /*0fc0*/  FADD R0, R0, 1 ;  /* 0x3f80000000007421 */ /* 0x000fc80000000000 */
[----:B------:R-:W1:Y:S01]  /*0fd0*/  FCHK P0, R0, R3 ;  /* 0x0000000300007302 */ /* 0x000e620000000000 */
[----:B---3--:R-:W-:-:S04]  /*0fe0*/  FFMA R17, -R3, R2, 1 ;  /* 0x3f80000003117423 */ /* 0x008fc80000000102 */
[----:B------:R-:W-:-:S04]  /*0ff0*/  FFMA R17, R2, R17, R2 ;  /* 0x0000001102117223 */ /* 0x000fc80000000002 */
[----:B------:R-:W-:-:S04]  /*1000*/  FFMA R2, R0, R17, RZ ;  /* 0x0000001100027223 */ /* 0x000fc800000000ff */
[----:B------:R-:W-:-:S04]  /*1010*/  FFMA R10, -R3, R2, R0 ;  /* 0x00000002030a7223 */ /* 0x000fc80000000100 */
[----:B------:R-:W-:Y:S01]  /*1020*/  FFMA R17, R17, R10, R2 ;  /* 0x0000000a11117223 */ /* 0x000fe20000000002 */
[----:B-1----:R-:W-:Y:S06]  /*1030*/  @!P0 BRA `(.L_x_72) ;  /* 0x00000000000c8947 */ /* 0x002fec0003800000 */
[----:B------:R-:W-:-:S07]  /*1040*/  MOV R2, 0x1060 ;  /* 0x0000106000027802 */ /* 0x000fce0000000f00 */
[----:B0-2---:R-:W-:Y:S05]  /*1050*/  CALL.REL.NOINC `($__internal_3_$__cuda_sm3x_div_rn_noftz_f32_slowpath) ;  /* 0x0000001800b87944 */ /* 0x005fea0003c00000 */
[----:B------:R-:W-:-:S07]  /*1060*/  IMAD.MOV.U32 R17, RZ, RZ, R0 ;  /* 0x000000ffff117224 */ /* 0x000fce00078e0000 */
.L_x_72:
[----:B--2---:R-:W-:Y:S05]  /*1070*/  BSYNC.RECONVERGENT B2 ;  /* 0x0000000000027941 */ /* 0x004fea0003800200 */
.L_x_71:
[----:B------:R-:W1:Y:S01]  /*1080*/  MUFU.RCP R0, R3 ;  /* 0x0000000300007308 */ /* 0x000e620000001000 */
[----:B------:R-:W-:Y:S01]  /*1090*/  FADD R16, R16, 1 ;  /* 0x3f80000010107421 */ /* 0x000fe20000000000 */
[----:B------:R-:W-:Y:S06]  /*10a0*/  BSSY.RECONVERGENT B2, `(.L_x_73) ;  /* 0x000000c000027945 */ /* 0x000fec0003800200 */
[----:B------:R-:W2:Y:S08]  /*10b0*/  FCHK P0, R16, R3 ;  /* 0x0000000310007302 */ /* 0x000eb00000000000 */
[----:B------:R-:W3:Y:S01]  /*10c0*/  F2I.TRUNC.NTZ R17, R17 ;  /* 0x0000001100117305 */ /* 0x000ee2000020f100 */
[----:B-1----:R-:W-:-:S04]  /*10d0*/  FFMA R19, -R3, R0, 1 ;  /* 0x3f80000003137423 */ /* 0x002fc80000000100 */
[----:B------:R-:W-:-:S04]  /*10e0*/  FFMA R0, R0, R19, R0 ;  /* 0x0000001300007223 */ /* 0x000fc80000000000 */
[----:B------:R-:W-:-:S04]  /*10f0*/  FFMA R2, R0, R16, RZ ;  /* 0x0000001000027223 */ /* 0x000fc800000000ff */
[----:B------:R-:W-:-:S04]  /*1100*/  FFMA R19, -R3, R2, R16 ;  /* 0x0000000203137223 */ /* 0x000fc80000000110 */
[----:B------:R-:W-:Y:S01]  /*1110*/  FFMA R0, R0, R19, R2 ;  /* 0x0000001300007223 */ /* 0x000fe20000000002 */
[----:B--23--:R-:W-:Y:S06]  /*1120*/  @!P0 BRA `(.L_x_74) ;  /* 0x00000000000c8947 */ /* 0x00cfec0003800000 */
[----:B------:R-:W-:Y:S02]  /*1130*/  MOV R0, R16 ;  /* 0x0000001000007202 */ /* 0x000fe40000000f00 */
[----:B------:R-:W-:-:S07]  /*1140*/  MOV R2, 0x1160 ;  /* 0x0000116000027802 */ /* 0x000fce0000000f00 */
[----:B0-----:R-:W-:Y:S05]  /*1150*/  CALL.REL.NOINC `($__internal_3_$__cuda_sm3x_div_rn_noftz_f32_slowpath) ;  /* 0x0000001800787944 */ /* 0x001fea0003c00000 */
.L_x_74:
[----:B------:R-:W-:Y:S05]  /*1160*/  BSYNC.RECONVERGENT B2 ;  /* 0x0000000000027941 */ /* 0x000fea0003800200 */
.L_x_73:
        /* <DEDUP_REMOVED lines=10> */
[----:B------:R-:W1:Y:S01]  /*1210*/  MUFU.RCP R10, R3 ;  /* 0x00000003000a7308 */ /* 0x000e620000001000 */
[----:B------:R-:W-:Y:S01]  /*1220*/  UIADD3 UR7, UPT, UPT, UR5, 0x1, URZ ;  /* 0x0000000105077890 */ /* 0x000fe2000fffe0ff */
[----:B------:R-:W-:Y:S05]  /*1230*/  BSSY.RECONVERGENT B2, `(.L_x_75) ;  /* 0x0000012000027945 */ /* 0x000fea0003800200 */
[----:B------:R-:W-:-:S05]  /*1240*/  I2FP.F32.U32 R0, UR7 ;  /* 0x0000000700007c45 */ /* 0x000fca0008201000 */
[----:B------:R-:W-:-:S04]  /*1250*/  FFMA R16, R3, R0, -UR11 ;  /* 0x8000000b03107e23 */ /* 0x000fc80008000000 */
[----:B------:R-:W-:Y:S01]  /*1260*/  FFMA R2, -R8, R16, R11 ;  /* 0x0000001008027223 */ /* 0x000fe2000000010b */
[----:B-1----:R-:W-:Y:S01]  /*1270*/  FFMA R17, -R3, R10, 1 ;  /* 0x3f80000003117423 */ /* 0x002fe2000000010a */
[----:B------:R-:W-:-:S03]  /*1280*/  FFMA R16, R6, R16, R13 ;  /* 0x0000001006107223 */ /* 0x000fc6000000000d */
[----:B------:R-:W-:Y:S01]  /*1290*/  FFMA R0, R10, R17, R10 ;  /* 0x000000110a007223 */ /* 0x000fe2000000000a */
[----:B------:R-:W-:-:S04]  /*12a0*/  FADD R10, R2, 1 ;  /* 0x3f800000020a7421 */ /* 0x000fc80000000000 */
[----:B------:R-:W1:Y:S01]  /*12b0*/  FCHK P1, R10, R3 ;  /* 0x000000030a007302 */ /* 0x000e620000020000 */
[----:B------:R-:W-:-:S04]  /*12c0*/  FFMA R2, R0, R10, RZ ;  /* 0x0000000a00027223 */ /* 0x000fc800000000ff */
[----:B------:R-:W-:-:S04]  /*12d0*/  FFMA R17, -R3, R2, R10 ;  /* 0x0000000203117223 */ /* 0x000fc8000000010a */
[----:B------:R-:W-:Y:S01]  /*12e0*/  FFMA R17, R0, R17, R2 ;  /* 0x0000001100117223 */ /* 0x000fe20000000002 */
[----:B--2---:R-:W-:Y:S01]  /*12f0*/  @!P0 FADD R9, R9, R18 ;  /* 0x0000001209098221 */ /* 0x004fe20000000000 */
[----:B-1----:R-:W-:Y:S06]  /*1300*/  @!P1 BRA `(.L_x_76) ;  /* 0x0000000000109947 */ /* 0x002fec0003800000 */
[----:B------:R-:W-:Y:S01]  /*1310*/  IMAD.MOV.U32 R0, RZ, RZ, R10 ;  /* 0x000000ffff007224 */ /* 0x000fe200078e000a */
[----:B------:R-:W-:-:S07]  /*1320*/  MOV R2, 0x1340 ;  /* 0x0000134000027802 */ /* 0x000fce0000000f00 */
[----:B0-----:R-:W-:Y:S05]  /*1330*/  CALL.REL.NOINC `($__internal_3_$__cuda_sm3x_div_rn_noftz_f32_slowpath) ;  /* 0x0000001800007944 */ /* 0x001fea0003c00000 */
[----:B------:R-:W-:-:S07]  /*1340*/  MOV R17, R0 ;  /* 0x0000000000117202 */ /* 0x000fce0000000f00 */
.L_x_76:
[----:B------:R-:W-:Y:S05]  /*1350*/  BSYNC.RECONVERGENT B2 ;  /* 0x0000000000027941 */ /* 0x000fea0003800200 */
.L_x_75:
        /* <DEDUP_REMOVED lines=11> */
[----:B------:R-:W-:Y:S01]  /*1410*/  IMAD.MOV.U32 R0, RZ, RZ, R16 ;  /* 0x000000ffff007224 */ /* 0x000fe200078e0010 */
[----:B------:R-:W-:-:S07]  /*1420*/  MOV R2, 0x1440 ;  /* 0x0000144000027802 */ /* 0x000fce0000000f00 */
[----:B0-----:R-:W-:Y:S05]  /*1430*/  CALL.REL.NOINC `($__internal_3_$__cuda_sm3x_div_rn_noftz_f32_slowpath) ;  /* 0x0000001400c07944 */ /* 0x001fea0003c00000 */
.L_x_78:
[----:B------:R-:W-:Y:S05]  /*1440*/  BSYNC.RECONVERGENT B2 ;  /* 0x0000000000027941 */ /* 0x000fea0003800200 */
.L_x_77:
        /* <DEDUP_REMOVED lines=26> */
[----:B------:R-:W-:Y:S02]  /*15f0*/  MOV R0, R10 ;  /* 0x0000000a00007202 */ /* 0x000fe40000000f00 */
[----:B------:R-:W-:-:S07]  /*1600*/  MOV R2, 0x1620 ;  /* 0x0000162000027802 */ /* 0x000fce0000000f00 */
[----:B0-----:R-:W-:Y:S05]  /*1610*/  CALL.REL.NOINC `($__internal_3_$__cuda_sm3x_div_rn_noftz_f32_slowpath) ;  /* 0x0000001400487944 */ /* 0x001fea0003c00000 */
[----:B------:R-:W-:-:S07]  /*1620*/  IMAD.MOV.U32 R17, RZ, RZ, R0 ;  /* 0x000000ffff117224 */ /* 0x000fce00078e0000 */
.L_x_80:
[----:B------:R-:W-:Y:S05]  /*1630*/  BSYNC.RECONVERGENT B2 ;  /* 0x0000000000027941 */ /* 0x000fea0003800200 */
.L_x_79:
        /* <DEDUP_REMOVED lines=14> */
.L_x_82:
[----:B------:R-:W-:Y:S05]  /*1720*/  BSYNC.RECONVERGENT B2 ;  /* 0x0000000000027941 */ /* 0x000fea0003800200 */
.L_x_81:
        /* <DEDUP_REMOVED lines=30> */
.L_x_84:
[----:B------:R-:W-:Y:S05]  /*1910*/  BSYNC.RECONVERGENT B2 ;  /* 0x0000000000027941 */ /* 0x000fea0003800200 */
.L_x_83:
        /* <DEDUP_REMOVED lines=14> */
.L_x_86:
[----:B------:R-:W-:Y:S05]  /*1a00*/  BSYNC.RECONVERGENT B2 ;  /* 0x0000000000027941 */ /* 0x000fea0003800200 */
.L_x_85:
[----:B------:R-:W1:Y:S01]  /*1a10*/  F2I.TRUNC.NTZ R0, R0 ;  /* 0x0000000000007305 */ /* 0x000e62000020f100 */
        /* <DEDUP_REMOVED lines=11> */
.L_x_88:
[----:B------:R-:W-:Y:S05]  /*1ad0*/  BSYNC.RECONVERGENT B0 ;  /* 0x0000000000007941 */ /* 0x000fea0003800200 */
.L_x_87:
[----:B------:R-:W-:-:S04]  /*1ae0*/  UIADD3 UR5, UPT, UPT, UR5, 0x4, URZ ;  /* 0x0000000405057890 */ /* 0x000fc8000fffe0ff */
[----:B------:R-:W-:-:S09]  /*1af0*/  UISETP.NE.AND UP0, UPT, UR5, UR4, UPT ;  /* 0x000000040500728c */ /* 0x000fd2000bf05270 */
[----:B------:R-:W-:Y:S05]  /*1b00*/  BRA.U UP0, `(.L_x_89) ;  /* 0xfffffff500147547 */ /* 0x000fea000b83ffff */
.L_x_70:
[----:B------:R-:W-:-:S09]  /*1b10*/  UISETP.NE.AND UP0, UPT, UR6, URZ, UPT ;  /* 0x000000ff0600728c */ /* 0x000fd2000bf05270 */
[----:B------:R-:W-:Y:S05]  /*1b20*/  BRA.U !UP0, `(.L_x_69) ;  /* 0x00000009086c7547 */ /* 0x000fea000b800000 */
[----:B------:R-:W-:-:S09]  /*1b30*/  UISETP.NE.AND UP0, UPT, UR6, 0x1, UPT ;  /* 0x000000010600788c */ /* 0x000fd2000bf05270 */
[----:B------:R-:W-:Y:S05]  /*1b40*/  BRA.U !UP0, `(.L_x_90) ;  /* 0x00000005088c7547 */ /* 0x000fea000b800000 */
[----:B------:R-:W0:Y:S01]  /*1b50*/  LDCU UR5, c[0x0][0x3a0] ;  /* 0x00007400ff0577ac */ /* 0x000e220008000800 */
[----:B------:R-:W-:Y:S01]  /*1b60*/  I2FP.F32.U32 R0, UR4 ;  /* 0x0000000400007c45 */ /* 0x000fe20008201000 */
[----:B------:R-:W1:Y:S01]  /*1b70*/  MUFU.RCP R2, R3 ;  /* 0x0000000300027308 */ /* 0x000e620000001000 */
[----:B------:R-:W-:Y:S03]  /*1b80*/  BSSY.RECONVERGENT B2, `(.L_x_91) ;  /* 0x0000010000027945 */ /* 0x000fe60003800200 */
[C---:B0-----:R-:W-:Y:S01]  /*1b90*/  FFMA R15, R3.reuse, R0, -UR5 ;  /* 0x80000005030f7e23 */ /* 0x041fe20008000000 */
[----:B-1----:R-:W-:-:S03]  /*1ba0*/  FFMA R17, -R3, R2, 1 ;  /* 0x3f80000003117423 */ /* 0x002fc60000000102 */
[-C--:B------:R-:W-:Y:S01]  /*1bb0*/  FFMA R0, -R8, R15.reuse, R11 ;  /* 0x0000000f08007223 */ /* 0x080fe2000000010b */
[----:B------:R-:W-:-:S03]  /*1bc0*/  FFMA R15, R6, R15, R13 ;  /* 0x0000000f060f7223 */ /* 0x000fc6000000000d */
[----:B------:R-:W-:Y:S01]  /*1bd0*/  FADD R10, R0, 1 ;  /* 0x3f800000000a7421 */ /* 0x000fe20000000000 */
[----:B------:R-:W-:-:S03]  /*1be0*/  FFMA R0, R2, R17, R2 ;  /* 0x0000001102007223 */ /* 0x000fc60000000002 */
[----:B------:R-:W0:Y:S01]  /*1bf0*/  FCHK P0, R10, R3 ;  /* 0x000000030a007302 */ /* 0x000e220000000000 */
[----:B------:R-:W-:-:S04]  /*1c00*/  FFMA R2, R0, R10, RZ ;  /* 0x0000000a00027223 */ /* 0x000fc800000000ff */
[----:B------:R-:W-:-:S04]  /*1c10*/  FFMA R17, -R3, R2, R10 ;  /* 0x0000000203117223 */ /* 0x000fc8000000010a */
[----:B------:R-:W-:Y:S01]  /*1c20*/  FFMA R14, R0, R17, R2 ;  /* 0x00000011000e7223 */ /* 0x000fe20000000002 */
[----:B0-----:R-:W-:Y:S06]  /*1c30*/  @!P0 BRA `(.L_x_92) ;  /* 0x0000000000108947 */ /* 0x001fec0003800000 */
[----:B------:R-:W-:Y:S02]  /*1c40*/  MOV R0, R10 ;  /* 0x0000000a00007202 */ /* 0x000fe40000000f00 */
[----:B------:R-:W-:-:S07]  /*1c50*/  MOV R2, 0x1c70 ;  /* 0x00001c7000027802 */ /* 0x000fce0000000f00 */
[----:B------:R-:W-:Y:S05]  /*1c60*/  CALL.REL.NOINC `($__internal_3_$__cuda_sm3x_div_rn_noftz_f32_slowpath) ;  /* 0x0000000c00b47944 */ /* 0x000fea0003c00000 */
[----:B------:R-:W-:-:S07]  /*1c70*/  IMAD.MOV.U32 R14, RZ, RZ, R0 ;  /* 0x000000ffff0e7224 */ /* 0x000fce00078e0000 */
.L_x_92:
[----:B------:R-:W-:Y:S05]  /*1c80*/  BSYNC.RECONVERGENT B2 ;  /* 0x0000000000027941 */ /* 0x000fea0003800200 */
.L_x_91:
[----:B------:R-:W0:Y:S01]  /*1c90*/  MUFU.RCP R0, R3 ;  /* 0x0000000300007308 */ /* 0x000e220000001000 */
[----:B------:R-:W-:Y:S01]  /*1ca0*/  FADD R10, R15, 1 ;  /* 0x3f8000000f0a7421 */ /* 0x000fe20000000000 */
[----:B------:R-:W-:Y:S06]  /*1cb0*/  BSSY.RECONVERGENT B2, `(.L_x_93) ;  /* 0x000000c000027945 */ /* 0x000fec0003800200 */
[----:B------:R-:W1:Y:S08]  /*1cc0*/  FCHK P0, R10, R3 ;  /* 0x000000030a007302 */ /* 0x000e700000000000 */
[----:B------:R-:W2:Y:S01]  /*1cd0*/  F2I.TRUNC.NTZ R14, R14 ;  /* 0x0000000e000e7305 */ /* 0x000ea2000020f100 */
[----:B0-----:R-:W-:-:S04]  /*1ce0*/  FFMA R17, -R3, R0, 1 ;  /* 0x3f80000003117423 */ /* 0x001fc80000000100 */
[----:B------:R-:W-:-:S04]  /*1cf0*/  FFMA R0, R0, R17, R0 ;  /* 0x0000001100007223 */ /* 0x000fc80000000000 */
[----:B------:R-:W-:-:S04]  /*1d00*/  FFMA R2, R0, R10, RZ ;  /* 0x0000000a00027223 */ /* 0x000fc800000000ff */
[----:B------:R-:W-:-:S04]  /*1d10*/  FFMA R15, -R3, R2, R10 ;  /* 0x00000002030f7223 */ /* 0x000fc8000000010a */
[----:B------:R-:W-:Y:S01]  /*1d20*/  FFMA R0, R0, R15, R2 ;  /* 0x0000000f00007223 */ /* 0x000fe20000000002 */
[----:B-12---:R-:W-:Y:S06]  /*1d30*/  @!P0 BRA `(.L_x_94) ;  /* 0x00000000000c8947 */ /* 0x006fec0003800000 */
[----:B------:R-:W-:Y:S02]  /*1d40*/  MOV R0, R10 ;  /* 0x0000000a00007202 */ /* 0x000fe40000000f00 */
[----:B------:R-:W-:-:S07]  /*1d50*/  MOV R2, 0x1d70 ;  /* 0x00001d7000027802 */ /* 0x000fce0000000f00 */
[----:B------:R-:W-:Y:S05]  /*1d60*/  CALL.REL.NOINC `($__internal_3_$__cuda_sm3x_div_rn_noftz_f32_slowpath) ;  /* 0x0000000c00747944 */ /* 0x000fea0003c00000 */
.L_x_94:
[----:B------:R-:W-:Y:S05]  /*1d70*/  BSYNC.RECONVERGENT B2 ;  /* 0x0000000000027941 */ /* 0x000fea0003800200 */
.L_x_93:
[----:B------:R-:W0:Y:S01]  /*1d80*/  F2I.TRUNC.NTZ R15, R0 ;  /* 0x00000000000f7305 */ /* 0x000e22000020f100 */
[----:B------:R-:W1:Y:S01]  /*1d90*/  LDCU UR5, c[0x0][0x390] ;  /* 0x00007200ff0577ac */ /* 0x000e620008000800 */
[----:B------:R-:W2:Y:S01]  /*1da0*/  LDCU UR7, c[0x0][0x3a0] ;  /* 0x00007400ff0777ac */ /* 0x000ea20008000800 */
        /* <DEDUP_REMOVED lines=8> */
[----:B------:R0:W3:Y:S01]  /*1e30*/  @!P0 LDG.E R14, desc[UR8][R14.64] ;  /* 0x000000080e0e8981 */ /* 0x0000e2000c1e1900 */
[----:B------:R-:W1:Y:S01]  /*1e40*/  MUFU.RCP R12, R3 ;  /* 0x00000003000c7308 */ /* 0x000e620000001000 */
[----:B------:R-:W-:Y:S01]  /*1e50*/  UIADD3 UR5, UPT, UPT, UR4, 0x1, URZ ;  /* 0x0000000104057890 */ /* 0x000fe2000fffe0ff */
[----:B------:R-:W-:Y:S05]  /*1e60*/  BSSY.RECONVERGENT B2, `(.L_x_95) ;  /* 0x0000012000027945 */ /* 0x000fea0003800200 */
[----:B------:R-:W-:-:S05]  /*1e70*/  I2FP.F32.U32 R0, UR5 ;  /* 0x0000000500007c45 */ /* 0x000fca0008201000 */
[----:B--2---:R-:W-:-:S04]  /*1e80*/  FFMA R2, R3, R0, -UR7 ;  /* 0x8000000703027e23 */ /* 0x004fc80008000000 */
[----:B------:R-:W-:Y:S01]  /*1e90*/  FFMA R10, -R8, R2, R11 ;  /* 0x00000002080a7223 */ /* 0x000fe2000000010b */
[----:B-1----:R-:W-:-:S04]  /*1ea0*/  FFMA R17, -R3, R12, 1 ;  /* 0x3f80000003117423 */ /* 0x002fc8000000010c */
[----:B------:R-:W-:Y:S01]  /*1eb0*/  FFMA R0, R12, R17, R12 ;  /* 0x000000110c007223 */ /* 0x000fe2000000000c */
[----:B------:R-:W-:-:S04]  /*1ec0*/  FADD R12, R10, 1 ;  /* 0x3f8000000a0c7421 */ /* 0x000fc80000000000 */
[----:B------:R-:W1:Y:S01]  /*1ed0*/  FCHK P1, R12, R3 ;  /* 0x000000030c007302 */ /* 0x000e620000020000 */
[----:B------:R-:W-:-:S04]  /*1ee0*/  FFMA R10, R0, R12, RZ ;  /* 0x0000000c000a7223 */ /* 0x000fc800000000ff */
[----:B0-----:R-:W-:-:S04]  /*1ef0*/  FFMA R15, -R3, R10, R12 ;  /* 0x0000000a030f7223 */ /* 0x001fc8000000010c */
[----:B------:R-:W-:Y:S01]  /*1f00*/  FFMA R10, R0, R15, R10 ;  /* 0x0000000f000a7223 */ /* 0x000fe2000000000a */
[----:B------:R-:W-:Y:S01]  /*1f10*/  FFMA R15, R6, R2, R13 ;  /* 0x00000002060f7223 */ /* 0x000fe2000000000d */
[----:B---3--:R-:W-:Y:S01]  /*1f20*/  @!P0 FADD R9, R9, R14 ;  /* 0x0000000e09098221 */ /* 0x008fe20000000000 */
[----:B-1----:R-:W-:Y:S06]  /*1f30*/  @!P1 BRA `(.L_x_96) ;  /* 0x0000000000109947 */ /* 0x002fec0003800000 */
[----:B------:R-:W-:Y:S01]  /*1f40*/  IMAD.MOV.U32 R0, RZ, RZ, R12 ;  /* 0x000000ffff007224 */ /* 0x000fe200078e000c */
[----:B------:R-:W-:-:S07]  /*1f50*/  MOV R2, 0x1f70 ;  /* 0x00001f7000027802 */ /* 0x000fce0000000f00 */
[----:B------:R-:W-:Y:S05]  /*1f60*/  CALL.REL.NOINC `($__internal_3_$__cuda_sm3x_div_rn_noftz_f32_slowpath) ;  /* 0x0000000800f47944 */ /* 0x000fea0003c00000 */
[----:B------:R-:W-:-:S07]  /*1f70*/  MOV R10, R0 ;  /* 0x00000000000a7202 */ /* 0x000fce0000000f00 */
.L_x_96:
[----:B------:R-:W-:Y:S05]  /*1f80*/  BSYNC.RECONVERGENT B2 ;  /* 0x0000000000027941 */ /* 0x000fea0003800200 */
.L_x_95:
[----:B------:R-:W0:Y:S01]  /*1f90*/  MUFU.RCP R0, R3 ;  /* 0x0000000300007308 */ /* 0x000e220000001000 */
[----:B------:R-:W-:Y:S01]  /*1fa0*/  FADD R12, R15, 1 ;  /* 0x3f8000000f0c7421 */ /* 0x000fe20000000000 */
[----:B------:R-:W-:Y:S06]  /*1fb0*/  BSSY.RECONVERGENT B2, `(.L_x_97) ;  /* 0x000000c000027945 */ /* 0x000fec0003800200 */
[----:B------:R-:W1:Y:S08]  /*1fc0*/  FCHK P0, R12, R3 ;  /* 0x000000030c007302 */ /* 0x000e700000000000 */
[----:B------:R2:W3:Y:S01]  /*1fd0*/  F2I.TRUNC.NTZ R14, R10 ;  /* 0x0000000a000e7305 */ /* 0x0004e2000020f100 */
[----:B0-----:R-:W-:-:S04]  /*1fe0*/  FFMA R17, -R3, R0, 1 ;  /* 0x3f80000003117423 */ /* 0x001fc80000000100 */
[----:B------:R-:W-:-:S04]  /*1ff0*/  FFMA R0, R0, R17, R0 ;  /* 0x0000001100007223 */ /* 0x000fc80000000000 */
[----:B------:R-:W-:-:S04]  /*2000*/  FFMA R2, R0, R12, RZ ;  /* 0x0000000c00027223 */ /* 0x000fc800000000ff */
[----:B------:R-:W-:-:S04]  /*2010*/  FFMA R15, -R3, R2, R12 ;  /* 0x00000002030f7223 */ /* 0x000fc8000000010c */
[----:B------:R-:W-:Y:S01]  /*2020*/  FFMA R0, R0, R15, R2 ;  /* 0x0000000f00007223 */ /* 0x000fe20000000002 */
[----:B-123--:R-:W-:Y:S06]  /*2030*/  @!P0 BRA `(.L_x_98) ;  /* 0x00000000000c8947 */ /* 0x00efec0003800000 */
[----:B------:R-:W-:Y:S01]  /*2040*/  IMAD.MOV.U32 R0, RZ, RZ, R12 ;  /* 0x000000ffff007224 */ /* 0x000fe200078e000c */
[----:B------:R-:W-:-:S07]  /*2050*/  MOV R2, 0x2070 ;  /* 0x0000207000027802 */ /* 0x000fce0000000f00 */
[----:B------:R-:W-:Y:S05]  /*2060*/  CALL.REL.NOINC `($__internal_3_$__cuda_sm3x_div_rn_noftz_f32_slowpath) ;  /* 0x0000000800b47944 */ /* 0x000fea0003c00000 */
.L_x_98:
[----:B------:R-:W-:Y:S05]  /*2070*/  BSYNC.RECONVERGENT B2 ;  /* 0x0000000000027941 */ /* 0x000fea0003800200 */
.L_x_97:
        /* <DEDUP_REMOVED lines=15> */
.L_x_99:
[----:B------:R-:W-:Y:S05]  /*2170*/  BSYNC.RECONVERGENT B0 ;  /* 0x0000000000007941 */ /* 0x000fea0003800200 */
.L_x_90:
[----:B------:R-:W1:Y:S02]  /*2180*/  LDCU UR5, c[0x0][0x394] ;  /* 0x00007280ff0577ac */ /* 0x000e640008000800 */
[----:B-1----:R-:W-:-:S04]  /*2190*/  ULOP3.LUT UR5, UR5, 0x1, URZ, 0xc0, !UPT ;  /* 0x0000000105057892 */ /* 0x002fc8000f8ec0ff */
[----:B------:R-:W-:-:S09]  /*21a0*/  UISETP.NE.U32.AND UP0, UPT, UR5, 0x1, UPT ;  /* 0x000000010500788c */ /* 0x000fd2000bf05070 */
[----:B------:R-:W-:Y:S05]  /*21b0*/  BRA.U UP0, `(.L_x_69) ;  /* 0x0000000100c87547 */ /* 0x000fea000b800000 */
[----:B------:R-:W1:Y:S01]  /*21c0*/  LDCU UR5, c[0x0][0x3a0] ;  /* 0x00007400ff0577ac */ /* 0x000e620008000800 */
[----:B------:R-:W-:Y:S01]  /*21d0*/  I2FP.F32.U32 R0, UR4 ;  /* 0x0000000400007c45 */ /* 0x000fe20008201000 */
[----:B------:R-:W2:Y:S01]  /*21e0*/  MUFU.RCP R12, R3 ;  /* 0x00000003000c7308 */ /* 0x000ea20000001000 */
[----:B------:R-:W-:Y:S03]  /*21f0*/  BSSY.RECONVERGENT B2, `(.L_x_100) ;  /* 0x0000010000027945 */ /* 0x000fe60003800200 */
[----:B-1----:R-:W-:-:S04]  /*2200*/  FFMA R2, R3, R0, -UR5 ;  /* 0x8000000503027e23 */ /* 0x002fc80008000000 */
[----:B------:R-:W-:Y:S01]  /*2210*/  FFMA R8, -R8, R2, R11 ;  /* 0x0000000208087223 */ /* 0x000fe2000000010b */
[----:B--2---:R-:W-:Y:S01]  /*2220*/  FFMA R11, -R3, R12, 1 ;  /* 0x3f800000030b7423 */ /* 0x004fe2000000010c */
[----:B------:R-:W-:Y:S02]  /*2230*/  FFMA R13, R6, R2, R13 ;  /* 0x00000002060d7223 */ /* 0x000fe4000000000d */
[----:B------:R-:W-:Y:S01]  /*2240*/  FADD R10, R8, 1 ;  /* 0x3f800000080a7421 */ /* 0x000fe20000000000 */
[----:B------:R-:W-:-:S03]  /*2250*/  FFMA R0, R12, R11, R12 ;  /* 0x0000000b0c007223 */ /* 0x000fc6000000000c */
[----:B------:R-:W1:Y:S01]  /*2260*/  FCHK P0, R10, R3 ;  /* 0x000000030a007302 */ /* 0x000e620000000000 */
[----:B------:R-:W-:-:S04]  /*2270*/  FFMA R8, R0, R10, RZ ;  /* 0x0000000a00087223 */ /* 0x000fc800000000ff */
[----:B------:R-:W-:-:S04]  /*2280*/  FFMA R11, -R3, R8, R10 ;  /* 0x00000008030b7223 */ /* 0x000fc8000000010a */
[----:B------:R-:W-:Y:S01]  /*2290*/  FFMA R6, R0, R11, R8 ;  /* 0x0000000b00067223 */ /* 0x000fe20000000008 */
[----:B-1----:R-:W-:Y:S06]  /*22a0*/  @!P0 BRA `(.L_x_101) ;  /* 0x0000000000108947 */ /* 0x002fec0003800000 */
[----:B------:R-:W-:Y:S02]  /*22b0*/  MOV R0, R10 ;  /* 0x0000000a00007202 */ /* 0x000fe40000000f00 */
[----:B------:R-:W-:-:S07]  /*22c0*/  MOV R2, 0x22e0 ;  /* 0x000022e000027802 */ /* 0x000fce0000000f00 */
[----:B0-----:R-:W-:Y:S05]  /*22d0*/  CALL.REL.NOINC `($__internal_3_$__cuda_sm3x_div_rn_noftz_f32_slowpath) ;  /* 0x0000000800187944 */ /* 0x001fea0003c00000 */
[----:B------:R-:W-:-:S07]  /*22e0*/  IMAD.MOV.U32 R6, RZ, RZ, R0 ;  /* 0x000000ffff067224 */ /* 0x000fce00078e0000 */
.L_x_101:
[----:B------:R-:W-:Y:S05]  /*22f0*/  BSYNC.RECONVERGENT B2 ;  /* 0x0000000000027941 */ /* 0x000fea0003800200 */
.L_x_100:
        /* <DEDUP_REMOVED lines=14> */
.L_x_103:
[----:B------:R-:W-:Y:S05]  /*23e0*/  BSYNC.RECONVERGENT B2 ;  /* 0x0000000000027941 */ /* 0x000fea0003800200 */
.L_x_102:
        /* <DEDUP_REMOVED lines=14> */
.L_x_104:
[----:B------:R-:W-:Y:S05]  /*24d0*/  BSYNC.RECONVERGENT B0 ;  /* 0x0000000000007941 */ /* 0x000fea0003800200 */
.L_x_69:
        /* <DEDUP_REMOVED lines=9> */
        .weak           $__internal_2_$__cuda_sm20_div_rn_f64_full
        .type           $__internal_2_$__cuda_sm20_div_rn_f64_full,@function
        .size           $__internal_2_$__cuda_sm20_div_rn_f64_full,($__internal_3_$__cuda_sm3x_div_rn_noftz_f32_slowpath - $__internal_2_$__cuda_sm20_div_rn_f64_full)
$__internal_2_$__cuda_sm20_div_rn_f64_full:
[C---:B------:R-:W-:Y:S01]  /*2570*/  FSETP.GEU.AND P0, PT, |R13|.reuse, 1.469367938527859385e-39, PT ;  /* 0x001000000d00780b */ /* 0x040fe20003f0e200 */
[----:B------:R-:W-:Y:S01]  /*2580*/  IMAD.MOV.U32 R12, RZ, RZ, R8 ;  /* 0x000000ffff0c7224 */ /* 0x000fe200078e0008 */
[C---:B------:R-:W-:Y:S01]  /*2590*/  LOP3.LUT R14, R13.reuse, 0x800fffff, RZ, 0xc0, !PT ;  /* 0x800fffff0d0e7812 */ /* 0x040fe200078ec0ff */
[----:B------:R-:W-:Y:S01]  /*25a0*/  IMAD.MOV.U32 R18, RZ, RZ, 0x1 ;  /* 0x00000001ff127424 */ /* 0x000fe200078e00ff */
        /* <DEDUP_REMOVED lines=19> */
[----:B------:R-:W-:Y:S01]  /*26e0*/  LOP3.LUT R19, R13, 0x7ff00000, RZ, 0xc0, !PT ;  /* 0x7ff000000d137812 */ /* 0x000fe200078ec0ff */
[----:B------:R-:W-:-:S03]  /*26f0*/  IMAD.MOV.U32 R18, RZ, RZ, RZ ;  /* 0x000000ffff127224 */ /* 0x000fc600078e00ff */
[----:B------:R-:W-:-:S04]  /*2700*/  ISETP.GE.U32.AND P1, PT, R2, R19, PT ;  /* 0x000000130200720c */ /* 0x000fc80003f26070 */
[----:B------:R-:W-:-:S04]  /*2710*/  SEL R19, R6, 0x63400000, !P1 ;  /* 0x6340000006137807 */ /* 0x000fc80004800000 */
[----:B------:R-:W-:-:S04]  /*2720*/  LOP3.LUT R19, R19, 0x80000000, R11, 0xf8, !PT ;  /* 0x8000000013137812 */ /* 0x000fc800078ef80b */
[----:B------:R-:W-:-:S06]  /*2730*/  LOP3.LUT R19, R19, 0x100000, RZ, 0xfc, !PT ;  /* 0x0010000013137812 */ /* 0x000fcc00078efcff */
[----:B------:R-:W-:-:S10]  /*2740*/  DFMA R8, R8, 2, -R18 ;  /* 0x400000000808782b */ /* 0x000fd40000000812 */
[----:B------:R-:W-:-:S07]  /*2750*/  LOP3.LUT R22, R9, 0x7ff00000, RZ, 0xc0, !PT ;  /* 0x7ff0000009167812 */ /* 0x000fce00078ec0ff */
.L_x_105:
        /* <DEDUP_REMOVED lines=37> */
.L_x_106:
        /* <DEDUP_REMOVED lines=16> */
.L_x_109:
[----:B------:R-:W-:Y:S02]  /*2ab0*/  LOP3.LUT R17, R13, 0x80000, RZ, 0xfc, !PT ;  /* 0x000800000d117812 */ /* 0x000fe400078efcff */
[----:B------:R-:W-:Y:S01]  /*2ac0*/  MOV R16, R12 ;  /* 0x0000000c00107202 */ /* 0x000fe20000000f00 */
[----:B------:R-:W-:Y:S06]  /*2ad0*/  BRA `(.L_x_107) ;  /* 0x0000000000087947 */ /* 0x000fec0003800000 */
.L_x_108:
[----:B------:R-:W-:Y:S01]  /*2ae0*/  LOP3.LUT R17, R11, 0x80000, RZ, 0xfc, !PT ;  /* 0x000800000b117812 */ /* 0x000fe200078efcff */
[----:B------:R-:W-:-:S07]  /*2af0*/  IMAD.MOV.U32 R16, RZ, RZ, R10 ;  /* 0x000000ffff107224 */ /* 0x000fce00078e000a */
.L_x_107:
[----:B------:R-:W-:Y:S01]  /*2b00*/  IMAD.MOV.U32 R8, RZ, RZ, R0 ;  /* 0x000000ffff087224 */ /* 0x000fe200078e0000 */
[----:B------:R-:W-:Y:S02]  /*2b10*/  MOV R9, 0x0 ;  /* 0x0000000000097802 */ /* 0x000fe40000000f00 */
[----:B------:R-:W-:Y:S02]  /*2b20*/  MOV R2, R16 ;  /* 0x0000001000027202 */ /* 0x000fe40000000f00 */
[----:B------:R-:W-:Y:S05]  /*2b30*/  RET.REL.NODEC R8 `(radon_kernel) ;  /* 0xffffffd408307950 */ /* 0x000fea0003c3ffff */
        .weak           $__internal_3_$__cuda_sm3x_div_rn_noftz_f32_slowpath
        .type           $__internal_3_$__cuda_sm3x_div_rn_noftz_f32_slowpath,@function
        .size           $__internal_3_$__cuda_sm3x_div_rn_noftz_f32_slowpath,(.L_x_125 - $__internal_3_$__cuda_sm3x_div_rn_noftz_f32_slowpath)
$__internal_3_$__cuda_sm3x_div_rn_noftz_f32_slowpath:
[--C-:B------:R-:W-:Y:S01]  /*2b40*/  SHF.R.U32.HI R10, RZ, 0x17, R3.reuse ;  /* 0x00000017ff0a7819 */ /* 0x100fe20000011603 */
[----:B------:R-:W-:Y:S01]  /*2b50*/  BSSY.RECONVERGENT B0, `(.L_x_110) ;  /* 0x0000063000007945 */ /* 0x000fe20003800200 */
[----:B------:R-:W-:Y:S01]  /*2b60*/  SHF.R.U32.HI R18, RZ, 0x17, R0 ;  /* 0x00000017ff127819 */ /* 0x000fe20000011600 */
[----:B------:R-:W-:Y:S01]  /*2b70*/  IMAD.MOV.U32 R21, RZ, RZ, R3 ;  /* 0x000000ffff157224 */ /* 0x000fe200078e0003 */
[----:B------:R-:W-:Y:S02]  /*2b80*/  LOP3.LUT R10, R10, 0xff, RZ, 0xc0, !PT ;  /* 0x000000ff0a0a7812 */ /* 0x000fe400078ec0ff */
[----:B------:R-:W-:-:S03]  /*2b90*/  LOP3.LUT R18, R18, 0xff, RZ, 0xc0, !PT ;  /* 0x000000ff12127812 */ /* 0x000fc600078ec0ff */
[----:B------:R-:W-:Y:S01]  /*2ba0*/  VIADD R19, R10, 0xffffffff ;  /* 0xffffffff0a137836 */ /* 0x000fe20000000000 */
[----:B------:R-:W-:-:S04]  /*2bb0*/  IADD3 R20, PT, PT, R18, -0x1, RZ ;  /* 0xffffffff12147810 */ /* 0x000fc80007ffe0ff */
[----:B------:R-:W-:-:S04]  /*2bc0*/  ISETP.GT.U32.AND P0, PT, R19, 0xfd, PT ;  /* 0x000000fd1300780c */ /* 0x000fc80003f04070 */
[----:B------:R-:W-:-:S13]  /*2bd0*/  ISETP.GT.U32.OR P0, PT, R20, 0xfd, P0 ;  /* 0x000000fd1400780c */ /* 0x000fda0000704470 */
[----:B------:R-:W-:Y:S01]  /*2be0*/  @!P0 MOV R12, RZ ;  /* 0x000000ff000c8202 */ /* 0x000fe20000000f00 */
        /* <DEDUP_REMOVED lines=17> */
[----:B------:R-:W-:Y:S02]  /*2d00*/  ISETP.GE.AND P0, PT, R20, RZ, PT ;  /* 0x000000ff1400720c */ /* 0x000fe40003f06270 */
[----:B------:R-:W-:-:S11]  /*2d10*/  ISETP.GE.AND P1, PT, R19, RZ, PT ;  /* 0x000000ff1300720c */ /* 0x000fd60003f26270 */
[----:B------:R-:W-:Y:S01]  /*2d20*/  @P0 IMAD.MOV.U32 R12, RZ, RZ, RZ ;  /* 0x000000ffff0c0224 */ /* 0x000fe200078e00ff */
[----:B------:R-:W-:Y:S01]  /*2d30*/  @!P0 MOV R12, 0xffffffc0 ;  /* 0xffffffc0000c8802 */ /* 0x000fe20000000f00 */
[----:B------:R-:W-:Y:S01]  /*2d40*/  @!P0 FFMA R0, R0, 1.84467440737095516160e+19, RZ ;  /* 0x5f80000000008823 */ /* 0x000fe200000000ff */
[----:B------:R-:W-:-:S03]  /*2d50*/  @!P1 FFMA R21, R3, 1.84467440737095516160e+19, RZ ;  /* 0x5f80000003159823 */ /* 0x000fc600000000ff */
[----:B------:R-:W-:-:S07]  /*2d60*/  @!P1 VIADD R12, R12, 0x40 ;  /* 0x000000400c0c9836 */ /* 0x000fce0000000000 */
.L_x_111:
[----:B------:R-:W-:Y:S01]  /*2d70*/  LEA R22, R10, 0xc0800000, 0x17 ;  /* 0xc08000000a167811 */ /* 0x000fe200078eb8ff */
[----:B------:R-:W-:Y:S03]  /*2d80*/  BSSY.RECONVERGENT B1, `(.L_x_116) ;  /* 0x0000036000017945 */ /* 0x000fe60003800200 */
[----:B------:R-:W-:Y:S01]  /*2d90*/  IADD3 R22, PT, PT, -R22, R21, RZ ;  /* 0x0000001516167210 */ /* 0x000fe20007ffe1ff */
[----:B------:R-:W-:-:S03]  /*2da0*/  VIADD R21, R18, 0xffffff81 ;  /* 0xffffff8112157836 */ /* 0x000fc60000000000 */
[----:B------:R-:W0:Y:S01]  /*2db0*/  MUFU.RCP R20, R22 ;  /* 0x0000001600147308 */ /* 0x000e220000001000 */
[----:B------:R-:W-:Y:S01]  /*2dc0*/  FADD.FTZ R19, -R22, -RZ ;  /* 0x800000ff16137221 */ /* 0x000fe20000010100 */
[C---:B------:R-:W-:Y:S01]  /*2dd0*/  IMAD R0, R21.reuse, -0x800000, R0 ;  /* 0xff80000015007824 */ /* 0x040fe200078e0200 */
[----:B------:R-:W-:-:S04]  /*2de0*/  IADD3 R21, PT, PT, R21, 0x7f, -R10 ;  /* 0x0000007f15157810 */ /* 0x000fc80007ffe80a */
[----:B------:R-:W-:Y:S01]  /*2df0*/  IADD3 R21, PT, PT, R21, R12, RZ ;  /* 0x0000000c15157210 */ /* 0x000fe20007ffe0ff */
        /* <DEDUP_REMOVED lines=42> */
.L_x_118:
[----:B------:R-:W-:-:S04]  /*30a0*/  LOP3.LUT R0, R0, 0x80000000, RZ, 0xc0, !PT ;  /* 0x8000000000007812 */ /* 0x000fc800078ec0ff */
[----:B------:R-:W-:Y:S01]  /*30b0*/  LOP3.LUT R0, R0, 0x7f800000, RZ, 0xfc, !PT ;  /* 0x7f80000000007812 */ /* 0x000fe200078efcff */
[----:B------:R-:W-:Y:S06]  /*30c0*/  BRA `(.L_x_119) ;  /* 0x0000000000047947 */ /* 0x000fec0003800000 */
.L_x_117:
[----:B------:R-:W-:-:S07]  /*30d0*/  LEA R0, R21, R0, 0x17 ;  /* 0x0000000015007211 */ /* 0x000fce00078eb8ff */
.L_x_119:
[----:B------:R-:W-:Y:S05]  /*30e0*/  BSYNC.RECONVERGENT B1 ;  /* 0x0000000000017941 */ /* 0x000fea0003800200 */
.L_x_116:
[----:B------:R-:W-:Y:S05]  /*30f0*/  BRA `(.L_x_120) ;  /* 0x0000000000207947 */ /* 0x000fea0003800000 */
.L_x_115:
[----:B------:R-:W-:-:S04]  /*3100*/  LOP3.LUT R0, R21, 0x80000000, R0, 0x48, !PT ;  /* 0x8000000015007812 */ /* 0x000fc800078e4800 */
[----:B------:R-:W-:Y:S01]  /*3110*/  LOP3.LUT R0, R0, 0x7f800000, RZ, 0xfc, !PT ;  /* 0x7f80000000007812 */ /* 0x000fe200078efcff */
[----:B------:R-:W-:Y:S06]  /*3120*/  BRA `(.L_x_120) ;  /* 0x0000000000147947 */ /* 0x000fec0003800000 */
.L_x_114:
[----:B------:R-:W-:Y:S01]  /*3130*/  LOP3.LUT R0, R21, 0x80000000, R0, 0x48, !PT ;  /* 0x8000000015007812 */ /* 0x000fe200078e4800 */
[----:B------:R-:W-:Y:S06]  /*3140*/  BRA `(.L_x_120) ;  /* 0x00000000000c7947 */ /* 0x000fec0003800000 */
.L_x_113:
[----:B------:R-:W0:Y:S01]  /*3150*/  MUFU.RSQ R0, -QNAN ;  /* 0xffc0000000007908 */ /* 0x000e220000001400 */
[----:B------:R-:W-:Y:S05]  /*3160*/  BRA `(.L_x_120) ;  /* 0x0000000000047947 */ /* 0x000fea0003800000 */
.L_x_112:
[----:B------:R-:W-:-:S07]  /*3170*/  FADD.FTZ R0, R0, R3 ;  /* 0x0000000300007221 */ /* 0x000fce0000010000 */
.L_x_120:
[----:B------:R-:W-:Y:S05]  /*3180*/  BSYNC.RECONVERGENT B0 ;  /* 0x0000000000007941 */ /* 0x000fea0003800200 */
.L_x_110:
[----:B------:R-:W-:Y:S02]  /*3190*/  HFMA2 R19, -RZ, RZ, 0, 0 ;  /* 0x00000000ff137431 */ /* 0x000fe400000001ff */
[----:B------:R-:W-:-:S04]  /*31a0*/  IMAD.MOV.U32 R18, RZ, RZ, R2 ;  /* 0x000000ffff127224 */ /* 0x000fc800078e0002 */
[----:B0-----:R-:W-:Y:S05]  /*31b0*/  RET.REL.NODEC R18 `(radon_kernel) ;  /* 0xffffffcc12907950 */ /* 0x001fea0003c3ffff */
.L_x_121:
        /* <DEDUP_REMOVED lines=12> */
.L_x_125:


//--------------------- .nv.global.init           --------------------------
	.section	.nv.global.init,"aw",@progbits
	.align	4
.nv.global.init:
	.type		__cudart_i2opi_f,@object
	.size		__cudart_i2opi_f,(.L_0 - __cudart_i2opi_f)
__cudart_i2opi_f:
        /*0000*/ 	.byte	0x41, 0x90, 0x43, 0x3c, 0x99, 0x95, 0x62, 0xdb, 0xc0, 0xdd, 0x34, 0xf5, 0xd1, 0x57, 0x27, 0xfc
        /*0010*/ 	.byte	0x29, 0x15, 0x44, 0x4e, 0x6e, 0x83, 0xf9, 0xa2
.L_0:


//--------------------- .nv.shared.reserved.0     --------------------------
	.section	.nv.shared.reserved.0,"aw",@nobits
	.weak		__nv_reservedSMEM_offset_0_alias
	.size		__nv_reservedSMEM_offset_0_alias, 0, 64
	.other		__nv_reservedSMEM_offset_0_alias,@"STO_CUDA_RESERVED_SHARED STV_DEFAULT"
__nv_reservedSMEM_offset_0_alias:
	.zero		0
	.zero		64


//--------------------- .nv.constant0.radon_local_kernel --------------------------
	.section	.nv.constant0.radon_local_kernel,"a",@progbits
	.sectionflags	@""
	.align	4
.nv.constant0.radon_local_kernel:
	.zero		936


//--------------------- .nv.constant0.radon_kernel --------------------------
	.section	.nv.constant0.radon_kernel,"a",@progbits
	.sectionflags	@""
	.align	4
.nv.constant0.radon_kernel:
	.zero		932


//--------------------- SYMBOLS --------------------------

	.type		.nv.reservedSmem.offset0,@object
	.size		.nv.reservedSmem.offset0,0x4
